//
// Generated by NVIDIA NVVM Compiler
//
// Compiler Build ID: CL-36424714
// Cuda compilation tools, release 13.0, V13.0.88
// Based on NVVM 20.0.0
//

.version 9.0
.target sm_100
.address_size 64

	// .globl	_Z14stress_computePf
.global .align 4 .b8 __cudart_i2opi_f[24] = {65, 144, 67, 60, 153, 149, 98, 219, 192, 221, 52, 245, 209, 87, 39, 252, 41, 21, 68, 78, 110, 131, 249, 162};

.visible .entry _Z14stress_computePf(
	.param .u64 .ptr .align 1 _Z14stress_computePf_param_0
)
{
	.local .align 4 .b8 	__local_depot0[28];
	.reg .b64 	%SP;
	.reg .b64 	%SPL;
	.reg .pred 	%p<17>;
	.reg .b32 	%r<87>;
	.reg .b32 	%f<51>;
	.reg .b64 	%rd<41>;
	.reg .b64 	%fd<5>;

	mov.u64 	%SPL, __local_depot0;
	ld.param.u64 	%rd13, [_Z14stress_computePf_param_0];
	add.u64 	%rd1, %SPL, 0;
	add.u64 	%rd2, %SPL, 0;
	mov.u32 	%r30, %ctaid.x;
	mov.u32 	%r31, %ntid.x;
	mov.u32 	%r32, %tid.x;
	mad.lo.s32 	%r1, %r30, %r31, %r32;
	cvt.rn.f32.s32 	%f10, %r1;
	mul.f32 	%f11, %f10, 0f3C23D70A;
	mul.f32 	%f12, %f11, 0f3F22F983;
	cvt.rni.s32.f32 	%r33, %f12;
	cvt.rn.f32.s32 	%f13, %r33;
	fma.rn.f32 	%f14, %f13, 0fBFC90FDA, %f11;
	fma.rn.f32 	%f15, %f13, 0fB3A22168, %f14;
	fma.rn.f32 	%f16, %f13, 0fA7C234C5, %f15;
	abs.f32 	%f17, %f11;
	setp.ltu.f32 	%p2, %f17, 0f47CE4780;
	setp.eq.f32 	%p3, %f17, 0f7F800000;
	mov.b32 	%r2, %f11;
	shr.u32 	%r34, %r2, 23;
	and.b32  	%r35, %r34, 224;
	add.s32 	%r36, %r35, -128;
	shl.b32 	%r37, %r2, 8;
	or.b32  	%r3, %r37, -2147483648;
	shr.u32 	%r38, %r36, 5;
	and.b32  	%r4, %r34, 31;
	mul.wide.u32 	%rd16, %r38, 4;
	sub.s64 	%rd3, %rd2, %rd16;
	sub.s32 	%r5, 32, %r4;
	mov.f32 	%f48, 0f00000000;
	mul.rn.f32 	%f18, %f11, %f48;
	sub.s64 	%rd4, %rd1, %rd16;
	or.pred  	%p1, %p2, %p3;
	selp.b32 	%r6, %r33, 0, %p2;
	selp.f32 	%f1, %f16, %f18, %p2;
	mov.b32 	%r78, 0;
$L__BB0_1:
	mov.u32 	%r82, %r6;
	mov.f32 	%f49, %f1;
	@%p1 bra 	$L__BB0_7;
	mov.b64 	%rd39, 0;
	mov.b32 	%r79, 0;
	mov.u64 	%rd37, __cudart_i2opi_f;
	mov.u64 	%rd38, %rd2;
$L__BB0_3:
	.pragma "nounroll";
	ld.global.nc.u32 	%r40, [%rd37];
	mad.wide.u32 	%rd19, %r40, %r3, %rd39;
	shr.u64 	%rd39, %rd19, 32;
	st.local.u32 	[%rd38], %rd19;
	add.s32 	%r79, %r79, 1;
	add.s64 	%rd38, %rd38, 4;
	add.s64 	%rd37, %rd37, 4;
	setp.ne.s32 	%p4, %r79, 6;
	@%p4 bra 	$L__BB0_3;
	setp.eq.s32 	%p5, %r4, 0;
	st.local.u32 	[%rd2+24], %rd39;
	ld.local.u32 	%r80, [%rd3+24];
	ld.local.u32 	%r81, [%rd3+20];
	@%p5 bra 	$L__BB0_6;
	shl.b32 	%r41, %r80, %r4;
	shr.u32 	%r42, %r81, %r5;
	add.s32 	%r80, %r42, %r41;
	shl.b32 	%r43, %r81, %r4;
	ld.local.u32 	%r44, [%rd3+16];
	shr.u32 	%r45, %r44, %r5;
	add.s32 	%r81, %r45, %r43;
$L__BB0_6:
	setp.lt.s32 	%p6, %r2, 0;
	shr.u32 	%r46, %r80, 30;
	shf.l.wrap.b32 	%r47, %r81, %r80, 2;
	shl.b32 	%r48, %r81, 2;
	shr.u32 	%r49, %r47, 31;
	add.s32 	%r50, %r49, %r46;
	neg.s32 	%r51, %r50;
	selp.b32 	%r82, %r51, %r50, %p6;
	xor.b32  	%r52, %r47, %r2;
	shr.s32 	%r53, %r47, 31;
	xor.b32  	%r54, %r53, %r47;
	xor.b32  	%r55, %r53, %r48;
	cvt.u64.u32 	%rd20, %r54;
	shl.b64 	%rd21, %rd20, 32;
	cvt.u64.u32 	%rd22, %r55;
	or.b64  	%rd23, %rd21, %rd22;
	cvt.rn.f64.s64 	%fd1, %rd23;
	mul.f64 	%fd2, %fd1, 0d3BF921FB54442D19;
	cvt.rn.f32.f64 	%f19, %fd2;
	neg.f32 	%f20, %f19;
	setp.lt.s32 	%p7, %r52, 0;
	selp.f32 	%f49, %f20, %f19, %p7;
$L__BB0_7:
	mul.rn.f32 	%f21, %f49, %f49;
	and.b32  	%r56, %r82, 1;
	setp.eq.b32 	%p8, %r56, 1;
	selp.f32 	%f22, 0f3F800000, %f49, %p8;
	fma.rn.f32 	%f23, %f21, %f22, 0f00000000;
	fma.rn.f32 	%f24, %f21, 0f37CBAC00, 0fBAB607ED;
	selp.f32 	%f25, %f24, 0fB94D4153, %p8;
	selp.f32 	%f26, 0f3D2AAABB, 0f3C0885E4, %p8;
	fma.rn.f32 	%f27, %f25, %f21, %f26;
	selp.f32 	%f28, 0fBEFFFFFF, 0fBE2AAAA8, %p8;
	fma.rn.f32 	%f29, %f27, %f21, %f28;
	fma.rn.f32 	%f30, %f29, %f23, %f22;
	and.b32  	%r57, %r82, 2;
	setp.eq.s32 	%p9, %r57, 0;
	mov.f32 	%f31, 0f00000000;
	sub.f32 	%f32, %f31, %f30;
	selp.f32 	%f5, %f30, %f32, %p9;
	mov.u32 	%r86, %r6;
	mov.f32 	%f50, %f1;
	@%p1 bra 	$L__BB0_13;
	mov.b64 	%rd40, 0;
	mov.b32 	%r83, 0;
$L__BB0_9:
	.pragma "nounroll";
	mul.wide.u32 	%rd25, %r83, 4;
	mov.u64 	%rd26, __cudart_i2opi_f;
	add.s64 	%rd27, %rd26, %rd25;
	ld.global.nc.u32 	%r59, [%rd27];
	mad.wide.u32 	%rd28, %r59, %r3, %rd40;
	shr.u64 	%rd40, %rd28, 32;
	add.s64 	%rd29, %rd1, %rd25;
	st.local.u32 	[%rd29], %rd28;
	add.s32 	%r83, %r83, 1;
	setp.ne.s32 	%p10, %r83, 6;
	@%p10 bra 	$L__BB0_9;
	setp.eq.s32 	%p11, %r4, 0;
	st.local.u32 	[%rd1+24], %rd40;
	ld.local.u32 	%r84, [%rd4+24];
	ld.local.u32 	%r85, [%rd4+20];
	@%p11 bra 	$L__BB0_12;
	shl.b32 	%r60, %r84, %r4;
	shr.u32 	%r61, %r85, %r5;
	add.s32 	%r84, %r61, %r60;
	shl.b32 	%r62, %r85, %r4;
	ld.local.u32 	%r63, [%rd4+16];
	shr.u32 	%r64, %r63, %r5;
	add.s32 	%r85, %r64, %r62;
$L__BB0_12:
	setp.lt.s32 	%p12, %r2, 0;
	shr.u32 	%r65, %r84, 30;
	shf.l.wrap.b32 	%r66, %r85, %r84, 2;
	shl.b32 	%r67, %r85, 2;
	shr.u32 	%r68, %r66, 31;
	add.s32 	%r69, %r68, %r65;
	neg.s32 	%r70, %r69;
	selp.b32 	%r86, %r70, %r69, %p12;
	xor.b32  	%r71, %r66, %r2;
	shr.s32 	%r72, %r66, 31;
	xor.b32  	%r73, %r72, %r66;
	xor.b32  	%r74, %r72, %r67;
	cvt.u64.u32 	%rd30, %r73;
	shl.b64 	%rd31, %rd30, 32;
	cvt.u64.u32 	%rd32, %r74;
	or.b64  	%rd33, %rd31, %rd32;
	cvt.rn.f64.s64 	%fd3, %rd33;
	mul.f64 	%fd4, %fd3, 0d3BF921FB54442D19;
	cvt.rn.f32.f64 	%f33, %fd4;
	neg.f32 	%f34, %f33;
	setp.lt.s32 	%p13, %r71, 0;
	selp.f32 	%f50, %f34, %f33, %p13;
$L__BB0_13:
	add.s32 	%r75, %r86, 1;
	mul.rn.f32 	%f35, %f50, %f50;
	and.b32  	%r76, %r86, 1;
	setp.eq.b32 	%p14, %r76, 1;
	selp.f32 	%f36, %f50, 0f3F800000, %p14;
	fma.rn.f32 	%f37, %f35, %f36, 0f00000000;
	fma.rn.f32 	%f38, %f35, 0f37CBAC00, 0fBAB607ED;
	selp.f32 	%f39, 0fB94D4153, %f38, %p14;
	selp.f32 	%f40, 0f3C0885E4, 0f3D2AAABB, %p14;
	fma.rn.f32 	%f41, %f39, %f35, %f40;
	selp.f32 	%f42, 0fBE2AAAA8, 0fBEFFFFFF, %p14;
	fma.rn.f32 	%f43, %f41, %f35, %f42;
	fma.rn.f32 	%f44, %f43, %f37, %f36;
	and.b32  	%r77, %r75, 2;
	setp.eq.s32 	%p15, %r77, 0;
	mov.f32 	%f45, 0f00000000;
	sub.f32 	%f46, %f45, %f44;
	selp.f32 	%f47, %f44, %f46, %p15;
	fma.rn.f32 	%f48, %f5, %f47, %f48;
	add.s32 	%r78, %r78, 1;
	setp.ne.s32 	%p16, %r78, 1000;
	@%p16 bra 	$L__BB0_1;
	cvta.to.global.u64 	%rd34, %rd13;
	mul.wide.s32 	%rd35, %r1, 4;
	add.s64 	%rd36, %rd34, %rd35;
	st.global.f32 	[%rd36], %f48;
	ret;

}
	// .globl	_Z13stress_memoryPf
.visible .entry _Z13stress_memoryPf(
	.param .u64 .ptr .align 1 _Z13stress_memoryPf_param_0
)
{
	.reg .pred 	%p<2>;
	.reg .b32 	%r<47>;
	.reg .b32 	%f<20>;
	.reg .b64 	%rd<21>;

	ld.param.u64 	%rd2, [_Z13stress_memoryPf_param_0];
	cvta.to.global.u64 	%rd1, %rd2;
	mov.u32 	%r29, %ctaid.x;
	mov.u32 	%r30, %ntid.x;
	mov.u32 	%r31, %tid.x;
	mad.lo.s32 	%r1, %r29, %r30, %r31;
	add.s32 	%r45, %r1, %r30;
	shl.b32 	%r3, %r30, 3;
	add.s32 	%r32, %r29, 2;
	mad.lo.s32 	%r44, %r30, %r32, %r31;
	add.s32 	%r33, %r29, 3;
	mad.lo.s32 	%r43, %r30, %r33, %r31;
	add.s32 	%r34, %r29, 4;
	mad.lo.s32 	%r42, %r30, %r34, %r31;
	add.s32 	%r35, %r29, 5;
	mad.lo.s32 	%r41, %r30, %r35, %r31;
	add.s32 	%r36, %r29, 6;
	mad.lo.s32 	%r40, %r30, %r36, %r31;
	add.s32 	%r37, %r29, 7;
	mad.lo.s32 	%r39, %r30, %r37, %r31;
	mov.f32 	%f19, 0f00000000;
	mov.b32 	%r46, 0;
	mov.u32 	%r38, %r1;
$L__BB1_1:
	mul.wide.u32 	%rd3, %r38, 4;
	add.s64 	%rd4, %rd1, %rd3;
	ld.global.f32 	%f4, [%rd4];
	add.f32 	%f5, %f19, %f4;
	mul.wide.u32 	%rd5, %r45, 4;
	add.s64 	%rd6, %rd1, %rd5;
	ld.global.f32 	%f6, [%rd6];
	add.f32 	%f7, %f5, %f6;
	mul.wide.u32 	%rd7, %r44, 4;
	add.s64 	%rd8, %rd1, %rd7;
	ld.global.f32 	%f8, [%rd8];
	add.f32 	%f9, %f7, %f8;
	mul.wide.u32 	%rd9, %r43, 4;
	add.s64 	%rd10, %rd1, %rd9;
	ld.global.f32 	%f10, [%rd10];
	add.f32 	%f11, %f9, %f10;
	mul.wide.u32 	%rd11, %r42, 4;
	add.s64 	%rd12, %rd1, %rd11;
	ld.global.f32 	%f12, [%rd12];
	add.f32 	%f13, %f11, %f12;
	mul.wide.u32 	%rd13, %r41, 4;
	add.s64 	%rd14, %rd1, %rd13;
	ld.global.f32 	%f14, [%rd14];
	add.f32 	%f15, %f13, %f14;
	mul.wide.u32 	%rd15, %r40, 4;
	add.s64 	%rd16, %rd1, %rd15;
	ld.global.f32 	%f16, [%rd16];
	add.f32 	%f17, %f15, %f16;
	mul.wide.u32 	%rd17, %r39, 4;
	add.s64 	%rd18, %rd1, %rd17;
	ld.global.f32 	%f18, [%rd18];
	add.f32 	%f19, %f17, %f18;
	add.s32 	%r46, %r46, 8;
	add.s32 	%r45, %r45, %r3;
	add.s32 	%r44, %r44, %r3;
	add.s32 	%r43, %r43, %r3;
	add.s32 	%r42, %r42, %r3;
	add.s32 	%r41, %r41, %r3;
	add.s32 	%r40, %r40, %r3;
	add.s32 	%r39, %r39, %r3;
	add.s32 	%r38, %r38, %r3;
	setp.ne.s32 	%p1, %r46, 1000;
	@%p1 bra 	$L__BB1_1;
	mul.wide.s32 	%rd19, %r1, 4;
	add.s64 	%rd20, %rd1, %rd19;
	st.global.f32 	[%rd20], %f19;
	ret;

}
	// .globl	_Z9stress_xuPf
.visible .entry _Z9stress_xuPf(
	.param .u64 .ptr .align 1 _Z9stress_xuPf_param_0
)
{
	.reg .pred 	%p<5>;
	.reg .b32 	%r<15>;
	.reg .b32 	%f<48>;
	.reg .b64 	%rd<5>;

	ld.param.u64 	%rd1, [_Z9stress_xuPf_param_0];
	mov.u32 	%r5, %ctaid.x;
	mov.u32 	%r6, %ntid.x;
	mov.u32 	%r7, %tid.x;
	mad.lo.s32 	%r1, %r5, %r6, %r7;
	cvt.rn.f32.s32 	%f5, %r1;
	mul.f32 	%f6, %f5, 0f3C23D70A;
	fma.rn.f32 	%f7, %f6, 0f3BBB989D, 0f3F000000;
	cvt.sat.f32.f32 	%f8, %f7;
	mov.f32 	%f9, 0f4B400001;
	mov.f32 	%f10, 0f437C0000;
	fma.rm.f32 	%f11, %f8, %f10, %f9;
	add.f32 	%f12, %f11, 0fCB40007F;
	neg.f32 	%f13, %f12;
	fma.rn.f32 	%f14, %f6, 0f3FB8AA3B, %f13;
	fma.rn.f32 	%f15, %f6, 0f32A57060, %f14;
	mov.b32 	%r8, %f11;
	shl.b32 	%r9, %r8, 23;
	mov.b32 	%f16, %r9;
	ex2.approx.ftz.f32 	%f17, %f15;
	mul.f32 	%f18, %f17, %f16;
	setp.lt.f32 	%p1, %f6, 0f00800000;
	mul.f32 	%f19, %f6, 0f4B000000;
	selp.f32 	%f20, %f19, %f6, %p1;
	selp.f32 	%f21, 0fC1B80000, 0f00000000, %p1;
	mov.b32 	%r10, %f20;
	add.s32 	%r11, %r10, -1059760811;
	and.b32  	%r12, %r11, -8388608;
	sub.s32 	%r13, %r10, %r12;
	mov.b32 	%f22, %r13;
	cvt.rn.f32.s32 	%f23, %r12;
	fma.rn.f32 	%f24, %f23, 0f34000000, %f21;
	add.f32 	%f25, %f22, 0fBF800000;
	fma.rn.f32 	%f26, %f25, 0fBE055027, 0f3E1039F6;
	fma.rn.f32 	%f27, %f26, %f25, 0fBDF8CDCC;
	fma.rn.f32 	%f28, %f27, %f25, 0f3E0F2955;
	fma.rn.f32 	%f29, %f28, %f25, 0fBE2AD8B9;
	fma.rn.f32 	%f30, %f29, %f25, 0f3E4CED0B;
	fma.rn.f32 	%f31, %f30, %f25, 0fBE7FFF22;
	fma.rn.f32 	%f32, %f31, %f25, 0f3EAAAA78;
	fma.rn.f32 	%f33, %f32, %f25, 0fBF000000;
	mul.f32 	%f34, %f25, %f33;
	fma.rn.f32 	%f35, %f34, %f25, %f25;
	fma.rn.f32 	%f36, %f24, 0f3F317218, %f35;
	setp.gt.u32 	%p2, %r10, 2139095039;
	fma.rn.f32 	%f37, %f20, 0f7F800000, 0f7F800000;
	selp.f32 	%f38, %f37, %f36, %p2;
	setp.eq.f32 	%p3, %f20, 0f00000000;
	selp.f32 	%f39, 0fFF800000, %f38, %p3;
	mul.f32 	%f1, %f39, %f18;
	mov.f32 	%f47, 0f00000000;
	mov.b32 	%r14, 0;
$L__BB2_1:
	add.f32 	%f40, %f47, %f1;
	add.f32 	%f41, %f40, %f1;
	add.f32 	%f42, %f41, %f1;
	add.f32 	%f43, %f42, %f1;
	add.f32 	%f44, %f43, %f1;
	add.f32 	%f45, %f44, %f1;
	add.f32 	%f46, %f45, %f1;
	add.f32 	%f47, %f46, %f1;
	add.s32 	%r14, %r14, 8;
	setp.ne.s32 	%p4, %r14, 1000;
	@%p4 bra 	$L__BB2_1;
	cvta.to.global.u64 	%rd2, %rd1;
	mul.wide.s32 	%rd3, %r1, 4;
	add.s64 	%rd4, %rd2, %rd3;
	st.global.f32 	[%rd4], %f47;
	ret;

}
	// .globl	_Z13stress_atomicPf
.visible .entry _Z13stress_atomicPf(
	.param .u64 .ptr .align 1 _Z13stress_atomicPf_param_0
)
{
	.reg .pred 	%p<2>;
	.reg .b32 	%r<9>;
	.reg .b32 	%f<9>;
	.reg .b64 	%rd<5>;

	ld.param.u64 	%rd2, [_Z13stress_atomicPf_param_0];
	cvta.to.global.u64 	%rd3, %rd2;
	mov.u32 	%r4, %ctaid.x;
	mov.u32 	%r5, %ntid.x;
	mov.u32 	%r6, %tid.x;
	mad.lo.s32 	%r7, %r4, %r5, %r6;
	mul.wide.s32 	%rd4, %r7, 4;
	add.s64 	%rd1, %rd3, %rd4;
	mov.b32 	%r8, 0;
$L__BB3_1:
	atom.global.add.f32 	%f1, [%rd1], 0f3F800000;
	atom.global.add.f32 	%f2, [%rd1], 0f3F800000;
	atom.global.add.f32 	%f3, [%rd1], 0f3F800000;
	atom.global.add.f32 	%f4, [%rd1], 0f3F800000;
	atom.global.add.f32 	%f5, [%rd1], 0f3F800000;
	atom.global.add.f32 	%f6, [%rd1], 0f3F800000;
	atom.global.add.f32 	%f7, [%rd1], 0f3F800000;
	atom.global.add.f32 	%f8, [%rd1], 0f3F800000;
	add.s32 	%r8, %r8, 8;
	setp.ne.s32 	%p1, %r8, 1000;
	@%p1 bra 	$L__BB3_1;
	ret;

}


// ===== COMPILED SASS (sm_100) =====

	.target	sm_100

	.elftype	@"ET_EXEC"


//--------------------- .note.nv.tkinfo           --------------------------
	.section	.note.nv.tkinfo,"",@"SHT_NOTE"
	.sectionflags	@"SHF_NOTE_NV_TKINFO"
	.tkinfo
        /*0018*/ 	.word	0x00000002
        /*0030*/ 	.string	""
        /*0030*/ 	.string	"ptxas"
        /*0030*/ 	.string	"Cuda compilation tools, release 13.0, V13.0.88"
        /*0030*/ 	.string	"Build cuda_13.0.r13.0/compiler.36424714_0"
        /*0030*/ 	.string	"-arch sm_100 -m 64 "



//--------------------- .note.nv.cuinfo           --------------------------
	.section	.note.nv.cuinfo,"",@"SHT_NOTE"
	.sectionflags	@"SHF_NOTE_NV_CUINFO"
        /*0018*/ 	.short	0x0002
        /*001a*/ 	.short	0x0064
        /*001c*/ 	.short	0x0082
	.zero		2


//--------------------- .nv.info                  --------------------------
	.section	.nv.info,"",@"SHT_CUDA_INFO"
	.align	4


	//----- nvinfo : EIATTR_REGCOUNT
	.align		4
        /*0000*/ 	.byte	0x04, 0x2f
        /*0002*/ 	.short	(.L_2 - .L_1)
	.align		4
.L_1:
        /*0004*/ 	.word	index@(_Z14stress_computePf)
        /*0008*/ 	.word	0x00000020


	//----- nvinfo : EIATTR_FRAME_SIZE
	.align		4
.L_2:
        /*000c*/ 	.byte	0x04, 0x11
        /*000e*/ 	.short	(.L_4 - .L_3)
	.align		4
.L_3:
        /*0010*/ 	.word	index@(_Z14stress_computePf)
        /*0014*/ 	.word	0x00000000


	//----- nvinfo : EIATTR_REGCOUNT
	.align		4
.L_4:
        /*0018*/ 	.byte	0x04, 0x2f
        /*001a*/ 	.short	(.L_6 - .L_5)
	.align		4
.L_5:
        /*001c*/ 	.word	index@(_Z13stress_memoryPf)
        /*0020*/ 	.word	0x00000020


	//----- nvinfo : EIATTR_FRAME_SIZE
	.align		4
.L_6:
        /*0024*/ 	.byte	0x04, 0x11
        /*0026*/ 	.short	(.L_8 - .L_7)
	.align		4
.L_7:
        /*0028*/ 	.word	index@(_Z13stress_memoryPf)
        /*002c*/ 	.word	0x00000000


	//----- nvinfo : EIATTR_REGCOUNT
	.align		4
.L_8:
        /*0030*/ 	.byte	0x04, 0x2f
        /*0032*/ 	.short	(.L_10 - .L_9)
	.align		4
.L_9:
        /*0034*/ 	.word	index@(_Z9stress_xuPf)
        /*0038*/ 	.word	0x0000000c


	//----- nvinfo : EIATTR_FRAME_SIZE
	.align		4
.L_10:
        /*003c*/ 	.byte	0x04, 0x11
        /*003e*/ 	.short	(.L_12 - .L_11)
	.align		4
.L_11:
        /*0040*/ 	.word	index@(_Z9stress_xuPf)
        /*0044*/ 	.word	0x00000000


	//----- nvinfo : EIATTR_REGCOUNT
	.align		4
.L_12:
        /*0048*/ 	.byte	0x04, 0x2f
        /*004a*/ 	.short	(.L_14 - .L_13)
	.align		4
.L_13:
        /*004c*/ 	.word	index@(_Z13stress_atomicPf)
        /*0050*/ 	.word	0x0000000a


	//----- nvinfo : EIATTR_FRAME_SIZE
	.align		4
.L_14:
        /*0054*/ 	.byte	0x04, 0x11
        /*0056*/ 	.short	(.L_16 - .L_15)
	.align		4
.L_15:
        /*0058*/ 	.word	index@(_Z13stress_atomicPf)
        /*005c*/ 	.word	0x00000000


	//----- nvinfo : EIATTR_MIN_STACK_SIZE
	.align		4
.L_16:
        /*0060*/ 	.byte	0x04, 0x12
        /*0062*/ 	.short	(.L_18 - .L_17)
	.align		4
.L_17:
        /*0064*/ 	.word	index@(_Z13stress_atomicPf)
        /*0068*/ 	.word	0x00000000


	//----- nvinfo : EIATTR_MIN_STACK_SIZE
	.align		4
.L_18:
        /*006c*/ 	.byte	0x04, 0x12
        /*006e*/ 	.short	(.L_20 - .L_19)
	.align		4
.L_19:
        /*0070*/ 	.word	index@(_Z9stress_xuPf)
        /*0074*/ 	.word	0x00000000


	//----- nvinfo : EIATTR_MIN_STACK_SIZE
	.align		4
.L_20:
        /*0078*/ 	.byte	0x04, 0x12
        /*007a*/ 	.short	(.L_22 - .L_21)
	.align		4
.L_21:
        /*007c*/ 	.word	index@(_Z13stress_memoryPf)
        /*0080*/ 	.word	0x00000000


	//----- nvinfo : EIATTR_MIN_STACK_SIZE
	.align		4
.L_22:
        /*0084*/ 	.byte	0x04, 0x12
        /*0086*/ 	.short	(.L_24 - .L_23)
	.align		4
.L_23:
        /*0088*/ 	.word	index@(_Z14stress_computePf)
        /*008c*/ 	.word	0x00000000
.L_24:


//--------------------- .nv.compat                --------------------------
	.section	.nv.compat,"",@"SHT_CUDA_COMPAT_INFO"
	.align	4
        /*0000*/ 	.byte	0x02, 0x09, 0x00, 0x00, 0x02, 0x02, 0x01, 0x00, 0x02, 0x05, 0x05, 0x00, 0x03, 0x07, 0x01, 0x01
        /*0010*/ 	.byte	0x02, 0x03, 0x00, 0x00, 0x02, 0x06, 0x01, 0x00, 0x04, 0x0b, 0x08, 0x00, 0x01, 0x00, 0x00, 0x00
        /*0020*/ 	.byte	0x00, 0x00, 0x00, 0x00


//--------------------- .nv.info._Z13stress_atomicPf --------------------------
	.section	.nv.info._Z13stress_atomicPf,"",@"SHT_CUDA_INFO"
	.sectionflags	@""
	.align	4


	//----- nvinfo : EIATTR_CUDA_API_VERSION
	.align		4
        /*0000*/ 	.byte	0x04, 0x37
        /*0002*/ 	.short	(.L_26 - .L_25)
.L_25:
        /*0004*/ 	.word	0x00000082


	//----- nvinfo : EIATTR_KPARAM_INFO
	.align		4
.L_26:
        /*0008*/ 	.byte	0x04, 0x17
        /*000a*/ 	.short	(.L_28 - .L_27)
.L_27:
        /*000c*/ 	.word	0x00000000
        /*0010*/ 	.short	0x0000
        /*0012*/ 	.short	0x0000
        /*0014*/ 	.byte	0x00, 0xf5, 0x21, 0x00


	//----- nvinfo : EIATTR_SPARSE_MMA_MASK
	.align		4
.L_28:
        /*0018*/ 	.byte	0x03, 0x50
        /*001a*/ 	.short	0x0000


	//----- nvinfo : EIATTR_MAXREG_COUNT
	.align		4
        /*001c*/ 	.byte	0x03, 0x1b
        /*001e*/ 	.short	0x00ff


	//----- nvinfo : EIATTR_MERCURY_ISA_VERSION
	.align		4
        /*0020*/ 	.byte	0x03, 0x5f
        /*0022*/ 	.short	0x0101


	//----- nvinfo : EIATTR_VRC_CTA_INIT_COUNT
	.align		4
        /*0024*/ 	.byte	0x02, 0x4a
	.zero		1
	.zero		1


	//----- nvinfo : EIATTR_EXIT_INSTR_OFFSETS
	.align		4
        /*0028*/ 	.byte	0x04, 0x1c
        /*002a*/ 	.short	(.L_30 - .L_29)


	//   ....[0]....
.L_29:
        /*002c*/ 	.word	0x00003f10


	//----- nvinfo : EIATTR_CBANK_PARAM_SIZE
	.align		4
.L_30:
        /*0030*/ 	.byte	0x03, 0x19
        /*0032*/ 	.short	0x0008


	//----- nvinfo : EIATTR_PARAM_CBANK
	.align		4
        /*0034*/ 	.byte	0x04, 0x0a
        /*0036*/ 	.short	(.L_32 - .L_31)
	.align		4
.L_31:
        /*0038*/ 	.word	index@(.nv.constant0._Z13stress_atomicPf)
        /*003c*/ 	.short	0x0380
        /*003e*/ 	.short	0x0008


	//----- nvinfo : EIATTR_SW_WAR
	.align		4
.L_32:
        /*0040*/ 	.byte	0x04, 0x36
        /*0042*/ 	.short	(.L_34 - .L_33)
.L_33:
        /*0044*/ 	.word	0x00000008
.L_34:


//--------------------- .nv.info._Z9stress_xuPf   --------------------------
	.section	.nv.info._Z9stress_xuPf,"",@"SHT_CUDA_INFO"
	.sectionflags	@""
	.align	4


	//----- nvinfo : EIATTR_CUDA_API_VERSION
	.align		4
        /*0000*/ 	.byte	0x04, 0x37
        /*0002*/ 	.short	(.L_36 - .L_35)
.L_35:
        /*0004*/ 	.word	0x00000082


	//----- nvinfo : EIATTR_KPARAM_INFO
	.align		4
.L_36:
        /*0008*/ 	.byte	0x04, 0x17
        /*000a*/ 	.short	(.L_38 - .L_37)
.L_37:
        /*000c*/ 	.word	0x00000000
        /*0010*/ 	.short	0x0000
        /*0012*/ 	.short	0x0000
        /*0014*/ 	.byte	0x00, 0xf5, 0x21, 0x00


	//----- nvinfo : EIATTR_SPARSE_MMA_MASK
	.align		4
.L_38:
        /*0018*/ 	.byte	0x03, 0x50
        /*001a*/ 	.short	0x0000


	//----- nvinfo : EIATTR_MAXREG_COUNT
	.align		4
        /*001c*/ 	.byte	0x03, 0x1b
        /*001e*/ 	.short	0x00ff


	//----- nvinfo : EIATTR_MERCURY_ISA_VERSION
	.align		4
        /*0020*/ 	.byte	0x03, 0x5f
        /*0022*/ 	.short	0x0101


	//----- nvinfo : EIATTR_VRC_CTA_INIT_COUNT
	.align		4
        /*0024*/ 	.byte	0x02, 0x4a
	.zero		1
	.zero		1


	//----- nvinfo : EIATTR_EXIT_INSTR_OFFSETS
	.align		4
        /*0028*/ 	.byte	0x04, 0x1c
        /*002a*/ 	.short	(.L_40 - .L_39)


	//   ....[0]....
.L_39:
        /*002c*/ 	.word	0x00004170


	//----- nvinfo : EIATTR_CBANK_PARAM_SIZE
	.align		4
.L_40:
        /*0030*/ 	.byte	0x03, 0x19
        /*0032*/ 	.short	0x0008


	//----- nvinfo : EIATTR_PARAM_CBANK
	.align		4
        /*0034*/ 	.byte	0x04, 0x0a
        /*0036*/ 	.short	(.L_42 - .L_41)
	.align		4
.L_41:
        /*0038*/ 	.word	index@(.nv.constant0._Z9stress_xuPf)
        /*003c*/ 	.short	0x0380
        /*003e*/ 	.short	0x0008


	//----- nvinfo : EIATTR_SW_WAR
	.align		4
.L_42:
        /*0040*/ 	.byte	0x04, 0x36
        /*0042*/ 	.short	(.L_44 - .L_43)
.L_43:
        /*0044*/ 	.word	0x00000008
.L_44:


//--------------------- .nv.info._Z13stress_memoryPf --------------------------
	.section	.nv.info._Z13stress_memoryPf,"",@"SHT_CUDA_INFO"
	.sectionflags	@""
	.align	4


	//----- nvinfo : EIATTR_CUDA_API_VERSION
	.align		4
        /*0000*/ 	.byte	0x04, 0x37
        /*0002*/ 	.short	(.L_46 - .L_45)
.L_45:
        /*0004*/ 	.word	0x00000082


	//----- nvinfo : EIATTR_KPARAM_INFO
	.align		4
.L_46:
        /*0008*/ 	.byte	0x04, 0x17
        /*000a*/ 	.short	(.L_48 - .L_47)
.L_47:
        /*000c*/ 	.word	0x00000000
        /*0010*/ 	.short	0x0000
        /*0012*/ 	.short	0x0000
        /*0014*/ 	.byte	0x00, 0xf5, 0x21, 0x00


	//----- nvinfo : EIATTR_SPARSE_MMA_MASK
	.align		4
.L_48:
        /*0018*/ 	.byte	0x03, 0x50
        /*001a*/ 	.short	0x0000


	//----- nvinfo : EIATTR_MAXREG_COUNT
	.align		4
        /*001c*/ 	.byte	0x03, 0x1b
        /*001e*/ 	.short	0x00ff


	//----- nvinfo : EIATTR_MERCURY_ISA_VERSION
	.align		4
        /*0020*/ 	.byte	0x03, 0x5f
        /*0022*/ 	.short	0x0101


	//----- nvinfo : EIATTR_VRC_CTA_INIT_COUNT
	.align		4
        /*0024*/ 	.byte	0x02, 0x4a
	.zero		1
	.zero		1


	//----- nvinfo : EIATTR_EXIT_INSTR_OFFSETS
	.align		4
        /*0028*/ 	.byte	0x04, 0x1c
        /*002a*/ 	.short	(.L_50 - .L_49)


	//   ....[0]....
.L_49:
        /*002c*/ 	.word	0x00000bc0


	//----- nvinfo : EIATTR_CBANK_PARAM_SIZE
	.align		4
.L_50:
        /*0030*/ 	.byte	0x03, 0x19
        /*0032*/ 	.short	0x0008


	//----- nvinfo : EIATTR_PARAM_CBANK
	.align		4
        /*0034*/ 	.byte	0x04, 0x0a
        /*0036*/ 	.short	(.L_52 - .L_51)
	.align		4
.L_51:
        /*0038*/ 	.word	index@(.nv.constant0._Z13stress_memoryPf)
        /*003c*/ 	.short	0x0380
        /*003e*/ 	.short	0x0008


	//----- nvinfo : EIATTR_SW_WAR
	.align		4
.L_52:
        /*0040*/ 	.byte	0x04, 0x36
        /*0042*/ 	.short	(.L_54 - .L_53)
.L_53:
        /*0044*/ 	.word	0x00000008
.L_54:


//--------------------- .nv.info._Z14stress_computePf --------------------------
	.section	.nv.info._Z14stress_computePf,"",@"SHT_CUDA_INFO"
	.sectionflags	@""
	.align	4


	//----- nvinfo : EIATTR_CUDA_API_VERSION
	.align		4
        /*0000*/ 	.byte	0x04, 0x37
        /*0002*/ 	.short	(.L_56 - .L_55)
.L_55:
        /*0004*/ 	.word	0x00000082


	//----- nvinfo : EIATTR_KPARAM_INFO
	.align		4
.L_56:
        /*0008*/ 	.byte	0x04, 0x17
        /*000a*/ 	.short	(.L_58 - .L_57)
.L_57:
        /*000c*/ 	.word	0x00000000
        /*0010*/ 	.short	0x0000
        /*0012*/ 	.short	0x0000
        /*0014*/ 	.byte	0x00, 0xf5, 0x21, 0x00


	//----- nvinfo : EIATTR_SPARSE_MMA_MASK
	.align		4
.L_58:
        /*0018*/ 	.byte	0x03, 0x50
        /*001a*/ 	.short	0x0000


	//----- nvinfo : EIATTR_MAXREG_COUNT
	.align		4
        /*001c*/ 	.byte	0x03, 0x1b
        /*001e*/ 	.short	0x00ff


	//----- nvinfo : EIATTR_MERCURY_ISA_VERSION
	.align		4
        /*0020*/ 	.byte	0x03, 0x5f
        /*0022*/ 	.short	0x0101


	//----- nvinfo : EIATTR_VRC_CTA_INIT_COUNT
	.align		4
        /*0024*/ 	.byte	0x02, 0x4a
	.zero		1
	.zero		1


	//----- nvinfo : EIATTR_EXIT_INSTR_OFFSETS
	.align		4
        /*0028*/ 	.byte	0x04, 0x1c
        /*002a*/ 	.short	(.L_60 - .L_59)


	//   ....[0]....
.L_59:
        /*002c*/ 	.word	0x00000fa0


	//----- nvinfo : EIATTR_CRS_STACK_SIZE
	.align		4
.L_60:
        /*0030*/ 	.byte	0x04, 0x1e
        /*0032*/ 	.short	(.L_62 - .L_61)
.L_61:
        /*0034*/ 	.word	0x00000000


	//----- nvinfo : EIATTR_CBANK_PARAM_SIZE
	.align		4
.L_62:
        /*0038*/ 	.byte	0x03, 0x19
        /*003a*/ 	.short	0x0008


	//----- nvinfo : EIATTR_PARAM_CBANK
	.align		4
        /*003c*/ 	.byte	0x04, 0x0a
        /*003e*/ 	.short	(.L_64 - .L_63)
	.align		4
.L_63:
        /*0040*/ 	.word	index@(.nv.constant0._Z14stress_computePf)
        /*0044*/ 	.short	0x0380
        /*0046*/ 	.short	0x0008


	//----- nvinfo : EIATTR_SW_WAR
	.align		4
.L_64:
        /*0048*/ 	.byte	0x04, 0x36
        /*004a*/ 	.short	(.L_66 - .L_65)
.L_65:
        /*004c*/ 	.word	0x00000008
.L_66:


//--------------------- .nv.callgraph             --------------------------
	.section	.nv.callgraph,"",@"SHT_CUDA_CALLGRAPH"
	.align	4
	.sectionentsize	8
	.align		4
        /*0000*/ 	.word	0x00000000
	.align		4
        /*0004*/ 	.word	0xffffffff
	.align		4
        /*0008*/ 	.word	0x00000000
	.align		4
        /*000c*/ 	.word	0xfffffffe
	.align		4
        /*0010*/ 	.word	0x00000000
	.align		4
        /*0014*/ 	.word	0xfffffffd
	.align		4
        /*0018*/ 	.word	0x00000000
	.align		4
        /*001c*/ 	.word	0xfffffffc


//--------------------- .nv.constant4             --------------------------
	.section	.nv.constant4,"a",@progbits
	.align	8
	.align		8
.nv.constant4:
        /*0000*/ 	.dword	__cudart_i2opi_f


//--------------------- .text._Z13stress_atomicPf --------------------------
	.section	.text._Z13stress_atomicPf,"ax",@progbits
	.align	128
        .global         _Z13stress_atomicPf
        .type           _Z13stress_atomicPf,@function
        .size           _Z13stress_atomicPf,(.L_x_16 - _Z13stress_atomicPf)
        .other          _Z13stress_atomicPf,@"STO_CUDA_ENTRY STV_DEFAULT"
_Z13stress_atomicPf:
.text._Z13stress_atomicPf:
[----:B------:R-:W-:Y:S01]  /*0000*/  LDC R1, c[0x0][0x37c] ;  /* 0x0000df00ff017b82 */ /* 0x000fe20000000800 */
[----:B------:R-:W0:Y:S07]  /*0010*/  S2R R0, SR_TID.X ;  /* 0x0000000000007919 */ /* 0x000e2e0000002100 */
[----:B------:R-:W0:Y:S01]  /*0020*/  S2UR UR6, SR_CTAID.X ;  /* 0x00000000000679c3 */ /* 0x000e220000002500 */
[----:B------:R-:W1:Y:S01]  /*0030*/  LDCU.64 UR4, c[0x0][0x358] ;  /* 0x00006b00ff0477ac */ /* 0x000e620008000a00 */
[----:B------:R-:W-:-:S06]  /*0040*/  HFMA2 R7, -RZ, RZ, 1.875, 0 ;  /* 0x3f800000ff077431 */ /* 0x000fcc00000001ff */
[----:B------:R-:W0:Y:S08]  /*0050*/  LDC R5, c[0x0][0x360] ;  /* 0x0000d800ff057b82 */ /* 0x000e300000000800 */
[----:B------:R-:W2:Y:S01]  /*0060*/  LDC.64 R2, c[0x0][0x380] ;  /* 0x0000e000ff027b82 */ /* 0x000ea20000000a00 */
[----:B0-----:R-:W-:-:S04]  /*0070*/  IMAD R5, R5, UR6, R0 ;  /* 0x0000000605057c24 */ /* 0x001fc8000f8e0200 */
[----:B--2---:R-:W-:-:S05]  /*0080*/  IMAD.WIDE R2, R5, 0x4, R2 ;  /* 0x0000000405027825 */ /* 0x004fca00078e0202 */
[----:B-1----:R-:W-:Y:S04]  /*0090*/  REDG.E.ADD.F32.FTZ.RN.STRONG.GPU desc[UR4][R2.64], R7 ;  /* 0x00000007020079a6 */ /* 0x002fe8000c12f304 */
[----:B------:R-:W-:Y:S04]  /*00a0*/  REDG.E.ADD.F32.FTZ.RN.STRONG.GPU desc[UR4][R2.64], R7 ;  /* 0x00000007020079a6 */ /* 0x000fe8000c12f304 */
        /* <DEDUP_REMOVED lines=997> */
[----:B------:R-:W-:Y:S01]  /*3f00*/  REDG.E.ADD.F32.FTZ.RN.STRONG.GPU desc[UR4][R2.64], R7 ;  /* 0x00000007020079a6 */ /* 0x000fe2000c12f304 */
[----:B------:R-:W-:Y:S05]  /*3f10*/  EXIT ;  /* 0x000000000000794d */ /* 0x000fea0003800000 */
.L_x_0:
[----:B------:R-:W-:-:S00]  /*3f20*/  BRA `(.L_x_0) ;  /* 0xfffffffc00fc7947 */ /* 0x000fc0000383ffff */
[----:B------:R-:W-:-:S00]  /*3f30*/  NOP ;  /* 0x0000000000007918 */ /* 0x000fc00000000000 */
        /* <DEDUP_REMOVED lines=12> */
.L_x_16:


//--------------------- .text._Z9stress_xuPf      --------------------------
	.section	.text._Z9stress_xuPf,"ax",@progbits
	.align	128
        .global         _Z9stress_xuPf
        .type           _Z9stress_xuPf,@function
        .size           _Z9stress_xuPf,(.L_x_17 - _Z9stress_xuPf)
        .other          _Z9stress_xuPf,@"STO_CUDA_ENTRY STV_DEFAULT"
_Z9stress_xuPf:
.text._Z9stress_xuPf:
[----:B------:R-:W-:Y:S01]  /*0000*/  LDC R1, c[0x0][0x37c] ;  /* 0x0000df00ff017b82 */ /* 0x000fe20000000800 */
[----:B------:R-:W0:Y:S07]  /*0010*/  S2R R3, SR_TID.X ;  /* 0x0000000000037919 */ /* 0x000e2e0000002100 */
[----:B------:R-:W0:Y:S01]  /*0020*/  S2UR UR4, SR_CTAID.X ;  /* 0x00000000000479c3 */ /* 0x000e220000002500 */
[----:B------:R-:W-:Y:S01]  /*0030*/  MOV R4, 0x437c0000 ;  /* 0x437c000000047802 */ /* 0x000fe20000000f00 */
[----:B------:R-:W-:-:S06]  /*0040*/  HFMA2 R9, -RZ, RZ, 1.5048828125, 33.21875 ;  /* 0x3e055027ff097431 */ /* 0x000fcc00000001ff */
[----:B------:R-:W0:Y:S02]  /*0050*/  LDC R2, c[0x0][0x360] ;  /* 0x0000d800ff027b82 */ /* 0x000e240000000800 */
[----:B0-----:R-:W-:Y:S02]  /*0060*/  IMAD R2, R2, UR4, R3 ;  /* 0x0000000402027c24 */ /* 0x001fe4000f8e0203 */
[----:B------:R-:W-:Y:S01]  /*0070*/  HFMA2 R3, -RZ, RZ, 0.96630859375, -0.0022525787353515625 ;  /* 0x3bbb989dff037431 */ /* 0x000fe200000001ff */
[----:B------:R-:W0:Y:S02]  /*0080*/  LDCU.64 UR4, c[0x0][0x358] ;  /* 0x00006b00ff0477ac */ /* 0x000e240008000a00 */
[----:B------:R-:W-:-:S05]  /*0090*/  I2FP.F32.S32 R0, R2 ;  /* 0x0000000200007245 */ /* 0x000fca0000201400 */
[----:B------:R-:W-:-:S04]  /*00a0*/  FMUL R0, R0, 0.0099999997764825820923 ;  /* 0x3c23d70a00007820 */ /* 0x000fc80000400000 */
[C---:B------:R-:W-:Y:S01]  /*00b0*/  FFMA.SAT R3, R0.reuse, R3, 0.5 ;  /* 0x3f00000000037423 */ /* 0x040fe20000002003 */
[----:B------:R-:W-:-:S03]  /*00c0*/  FSETP.GEU.AND P0, PT, R0, 1.175494350822287508e-38, PT ;  /* 0x008000000000780b */ /* 0x000fc60003f0e000 */
[----:B------:R-:W-:-:S04]  /*00d0*/  FFMA.RM R3, R3, R4, 12582913 ;  /* 0x4b40000103037423 */ /* 0x000fc80000004004 */
[----:B------:R-:W-:-:S04]  /*00e0*/  FADD R5, R3, -12583039 ;  /* 0xcb40007f03057421 */ /* 0x000fc80000000000 */
[----:B------:R-:W-:-:S04]  /*00f0*/  FFMA R5, R0, 1.4426950216293334961, -R5 ;  /* 0x3fb8aa3b00057823 */ /* 0x000fc80000000805 */
[C---:B------:R-:W-:Y:S01]  /*0100*/  FFMA R5, R0.reuse, 1.925963033500011079e-08, R5 ;  /* 0x32a5706000057823 */ /* 0x040fe20000000005 */
[----:B------:R-:W-:-:S05]  /*0110*/  @!P0 FMUL R0, R0, 8388608 ;  /* 0x4b00000000008820 */ /* 0x000fca0000400000 */
[C---:B------:R-:W-:Y:S01]  /*0120*/  IADD3 R4, PT, PT, R0.reuse, -0x3f2aaaab, RZ ;  /* 0xc0d5555500047810 */ /* 0x040fe20007ffe0ff */
[----:B------:R-:W1:Y:S01]  /*0130*/  MUFU.EX2 R5, R5 ;  /* 0x0000000500057308 */ /* 0x000e620000000800 */
[----:B------:R-:W-:Y:S02]  /*0140*/  FSETP.NEU.AND P1, PT, R0, RZ, PT ;  /* 0x000000ff0000720b */ /* 0x000fe40003f2d000 */
[----:B------:R-:W-:-:S04]  /*0150*/  LOP3.LUT R7, R4, 0xff800000, RZ, 0xc0, !PT ;  /* 0xff80000004077812 */ /* 0x000fc800078ec0ff */
[-C--:B------:R-:W-:Y:S02]  /*0160*/  IADD3 R4, PT, PT, R0, -R7.reuse, RZ ;  /* 0x8000000700047210 */ /* 0x080fe40007ffe0ff */
[----:B------:R-:W-:-:S03]  /*0170*/  I2FP.F32.S32 R7, R7 ;  /* 0x0000000700077245 */ /* 0x000fc60000201400 */
[----:B------:R-:W-:Y:S01]  /*0180*/  FADD R6, R4, -1 ;  /* 0xbf80000004067421 */ /* 0x000fe20000000000 */
[----:B------:R-:W-:Y:S02]  /*0190*/  FSEL R4, RZ, -23, P0 ;  /* 0xc1b80000ff047808 */ /* 0x000fe40000000000 */
[----:B------:R-:W-:Y:S01]  /*01a0*/  ISETP.GT.U32.AND P0, PT, R0, 0x7f7fffff, PT ;  /* 0x7f7fffff0000780c */ /* 0x000fe20003f04070 */
[C---:B------:R-:W-:Y:S02]  /*01b0*/  FFMA R9, R6.reuse, -R9, 0.14084610342979431152 ;  /* 0x3e1039f606097423 */ /* 0x040fe40000000809 */
[----:B------:R-:W-:Y:S01]  /*01c0*/  FFMA R4, R7, 1.1920928955078125e-07, R4 ;  /* 0x3400000007047823 */ /* 0x000fe20000000004 */
[----:B------:R-:W-:Y:S01]  /*01d0*/  MOV R7, 0x7f800000 ;  /* 0x7f80000000077802 */ /* 0x000fe20000000f00 */
[----:B------:R-:W-:-:S04]  /*01e0*/  FFMA R9, R6, R9, -0.12148627638816833496 ;  /* 0xbdf8cdcc06097423 */ /* 0x000fc80000000009 */
[----:B------:R-:W-:-:S04]  /*01f0*/  FFMA R9, R6, R9, 0.13980610668659210205 ;  /* 0x3e0f295506097423 */ /* 0x000fc80000000009 */
[----:B------:R-:W-:-:S04]  /*0200*/  FFMA R9, R6, R9, -0.16684235632419586182 ;  /* 0xbe2ad8b906097423 */ /* 0x000fc80000000009 */
[----:B------:R-:W-:-:S04]  /*0210*/  FFMA R9, R6, R9, 0.20012299716472625732 ;  /* 0x3e4ced0b06097423 */ /* 0x000fc80000000009 */
[----:B------:R-:W-:-:S04]  /*0220*/  FFMA R9, R6, R9, -0.24999669194221496582 ;  /* 0xbe7fff2206097423 */ /* 0x000fc80000000009 */
[----:B------:R-:W-:-:S04]  /*0230*/  FFMA R9, R6, R9, 0.33333182334899902344 ;  /* 0x3eaaaa7806097423 */ /* 0x000fc80000000009 */
[----:B------:R-:W-:-:S04]  /*0240*/  FFMA R9, R6, R9, -0.5 ;  /* 0xbf00000006097423 */ /* 0x000fc80000000009 */
[----:B------:R-:W-:-:S04]  /*0250*/  FMUL R9, R6, R9 ;  /* 0x0000000906097220 */ /* 0x000fc80000400000 */
[----:B------:R-:W-:-:S04]  /*0260*/  FFMA R9, R6, R9, R6 ;  /* 0x0000000906097223 */ /* 0x000fc80000000006 */
[----:B------:R-:W-:Y:S01]  /*0270*/  FFMA R4, R4, 0.69314718246459960938, R9 ;  /* 0x3f31721804047823 */ /* 0x000fe20000000009 */
[----:B------:R-:W-:Y:S01]  /*0280*/  @P0 FFMA R4, R0, R7, +INF ;  /* 0x7f80000000040423 */ /* 0x000fe20000000007 */
[----:B------:R-:W-:-:S04]  /*0290*/  SHF.L.U32 R0, R3, 0x17, RZ ;  /* 0x0000001703007819 */ /* 0x000fc800000006ff */
[----:B------:R-:W-:Y:S01]  /*02a0*/  FSEL R3, R4, -INF , P1 ;  /* 0xff80000004037808 */ /* 0x000fe20000800000 */
[----:B-1----:R-:W-:-:S04]  /*02b0*/  FMUL R0, R0, R5 ;  /* 0x0000000500007220 */ /* 0x002fc80000400000 */
[----:B------:R-:W-:-:S04]  /*02c0*/  FFMA R4, R0, R3, RZ ;  /* 0x0000000300047223 */ /* 0x000fc800000000ff */
[----:B------:R-:W-:-:S04]  /*02d0*/  FFMA R4, R0, R3, R4 ;  /* 0x0000000300047223 */ /* 0x000fc80000000004 */
        /* <DEDUP_REMOVED lines=990> */
[CC--:B------:R-:W-:Y:S02]  /*40c0*/  FFMA R6, R0.reuse, R3.reuse, R4 ;  /* 0x0000000300067223 */ /* 0x0c0fe40000000004 */
[----:B------:R-:W1:Y:S02]  /*40d0*/  LDC.64 R4, c[0x0][0x380] ;  /* 0x0000e000ff047b82 */ /* 0x000e640000000a00 */
[----:B------:R-:W-:-:S04]  /*40e0*/  FFMA R6, R0, R3, R6 ;  /* 0x0000000300067223 */ /* 0x000fc80000000006 */
[----:B------:R-:W-:-:S04]  /*40f0*/  FFMA R6, R0, R3, R6 ;  /* 0x0000000300067223 */ /* 0x000fc80000000006 */
[----:B------:R-:W-:-:S04]  /*4100*/  FFMA R6, R0, R3, R6 ;  /* 0x0000000300067223 */ /* 0x000fc80000000006 */
[----:B------:R-:W-:-:S04]  /*4110*/  FFMA R6, R0, R3, R6 ;  /* 0x0000000300067223 */ /* 0x000fc80000000006 */
[----:B------:R-:W-:-:S04]  /*4120*/  FFMA R6, R0, R3, R6 ;  /* 0x0000000300067223 */ /* 0x000fc80000000006 */
[----:B------:R-:W-:Y:S01]  /*4130*/  FFMA R6, R0, R3, R6 ;  /* 0x0000000300067223 */ /* 0x000fe20000000006 */
[----:B-1----:R-:W-:-:S04]  /*4140*/  IMAD.WIDE R4, R2, 0x4, R4 ;  /* 0x0000000402047825 */ /* 0x002fc800078e0204 */
[----:B------:R-:W-:-:S05]  /*4150*/  FFMA R3, R0, R3, R6 ;  /* 0x0000000300037223 */ /* 0x000fca0000000006 */
[----:B0-----:R-:W-:Y:S01]  /*4160*/  STG.E desc[UR4][R4.64], R3 ;  /* 0x0000000304007986 */ /* 0x001fe2000c101904 */
[----:B------:R-:W-:Y:S05]  /*4170*/  EXIT ;  /* 0x000000000000794d */ /* 0x000fea0003800000 */
.L_x_1:
        /* <DEDUP_REMOVED lines=16> */
.L_x_17:


//--------------------- .text._Z13stress_memoryPf --------------------------
	.section	.text._Z13stress_memoryPf,"ax",@progbits
	.align	128
        .global         _Z13stress_memoryPf
        .type           _Z13stress_memoryPf,@function
        .size           _Z13stress_memoryPf,(.L_x_18 - _Z13stress_memoryPf)
        .other          _Z13stress_memoryPf,@"STO_CUDA_ENTRY STV_DEFAULT"
_Z13stress_memoryPf:
.text._Z13stress_memoryPf:
[----:B------:R-:W-:Y:S01]  /*0000*/  LDC R1, c[0x0][0x37c] ;  /* 0x0000df00ff017b82 */ /* 0x000fe20000000800 */
[----:B------:R-:W0:Y:S07]  /*0010*/  S2R R5, SR_TID.X ;  /* 0x0000000000057919 */ /* 0x000e2e0000002100 */
[----:B------:R-:W1:Y:S01]  /*0020*/  S2UR UR12, SR_CTAID.X ;  /* 0x00000000000c79c3 */ /* 0x000e620000002500 */
[----:B------:R-:W-:Y:S01]  /*0030*/  HFMA2 R22, -RZ, RZ, 0, 0 ;  /* 0x00000000ff167431 */ /* 0x000fe200000001ff */
[----:B------:R-:W2:Y:S06]  /*0040*/  LDCU.64 UR10, c[0x0][0x358] ;  /* 0x00006b00ff0a77ac */ /* 0x000eac0008000a00 */
[----:B------:R-:W0:Y:S01]  /*0050*/  LDC R0, c[0x0][0x360] ;  /* 0x0000d800ff007b82 */ /* 0x000e220000000800 */
[----:B-1----:R-:W-:-:S02]  /*0060*/  UIADD3 UR5, UPT, UPT, UR12, 0x3, URZ ;  /* 0x000000030c057890 */ /* 0x002fc4000fffe0ff */
[----:B------:R-:W-:Y:S02]  /*0070*/  UIADD3 UR6, UPT, UPT, UR12, 0x4, URZ ;  /* 0x000000040c067890 */ /* 0x000fe4000fffe0ff */
[----:B------:R-:W-:Y:S02]  /*0080*/  UIADD3 UR7, UPT, UPT, UR12, 0x5, URZ ;  /* 0x000000050c077890 */ /* 0x000fe4000fffe0ff */
[----:B------:R-:W-:Y:S02]  /*0090*/  UIADD3 UR8, UPT, UPT, UR12, 0x6, URZ ;  /* 0x000000060c087890 */ /* 0x000fe4000fffe0ff */
[----:B------:R-:W-:Y:S02]  /*00a0*/  UIADD3 UR9, UPT, UPT, UR12, 0x7, URZ ;  /* 0x000000070c097890 */ /* 0x000fe4000fffe0ff */
[C-C-:B0-----:R-:W-:Y:S01]  /*00b0*/  IMAD R2, R0.reuse, UR12, R5.reuse ;  /* 0x0000000c00027c24 */ /* 0x141fe2000f8e0205 */
[----:B------:R-:W-:Y:S01]  /*00c0*/  UIADD3 UR4, UPT, UPT, UR12, 0x2, URZ ;  /* 0x000000020c047890 */ /* 0x000fe2000fffe0ff */
[----:B------:R-:W-:-:S02]  /*00d0*/  IMAD R26, R0, UR5, R5 ;  /* 0x00000005001a7c24 */ /* 0x000fc4000f8e0205 */
[--C-:B------:R-:W-:Y:S01]  /*00e0*/  IMAD R25, R0, UR6, R5.reuse ;  /* 0x0000000600197c24 */ /* 0x100fe2000f8e0205 */
[----:B------:R-:W-:Y:S01]  /*00f0*/  IADD3 R8, PT, PT, R2, R0, RZ ;  /* 0x0000000002087210 */ /* 0x000fe20007ffe0ff */
[C-C-:B------:R-:W-:Y:S01]  /*0100*/  IMAD R7, R0.reuse, UR7, R5.reuse ;  /* 0x0000000700077c24 */ /* 0x140fe2000f8e0205 */
[----:B------:R-:W-:Y:S01]  /*0110*/  MOV R16, R2 ;  /* 0x0000000200107202 */ /* 0x000fe20000000f00 */
[C-C-:B------:R-:W-:Y:S02]  /*0120*/  IMAD R11, R0.reuse, UR8, R5.reuse ;  /* 0x00000008000b7c24 */ /* 0x140fe4000f8e0205 */
[C-C-:B------:R-:W-:Y:S02]  /*0130*/  IMAD R18, R0.reuse, UR9, R5.reuse ;  /* 0x0000000900127c24 */ /* 0x140fe4000f8e0205 */
[----:B------:R-:W-:Y:S01]  /*0140*/  IMAD R3, R0, UR4, R5 ;  /* 0x0000000400037c24 */ /* 0x000fe2000f8e0205 */
[----:B--2---:R-:W-:-:S06]  /*0150*/  UMOV UR4, URZ ;  /* 0x000000ff00047c82 */ /* 0x004fcc0008000000 */
.L_x_2:
[----:B------:R-:W0:Y:S02]  /*0160*/  LDC.64 R12, c[0x0][0x380] ;  /* 0x0000e000ff0c7b82 */ /* 0x000e240000000a00 */
[----:B0-----:R-:W-:-:S05]  /*0170*/  IMAD.WIDE.U32 R28, R16, 0x4, R12 ;  /* 0x00000004101c7825 */ /* 0x001fca00078e000c */
[----:B------:R0:W2:Y:S01]  /*0180*/  LDG.E R23, desc[UR10][R28.64] ;  /* 0x0000000a1c177981 */ /* 0x0000a2000c1e1900 */
[----:B------:R-:W-:-:S05]  /*0190*/  IMAD.WIDE.U32 R4, R8, 0x4, R12 ;  /* 0x0000000408047825 */ /* 0x000fca00078e000c */
[----:B------:R-:W3:Y:S01]  /*01a0*/  LDG.E R9, desc[UR10][R4.64] ;  /* 0x0000000a04097981 */ /* 0x000ee2000c1e1900 */
[----:B0-----:R-:W-:-:S04]  /*01b0*/  IMAD.WIDE.U32 R28, R3, 0x4, R12 ;  /* 0x00000004031c7825 */ /* 0x001fc800078e000c */
[--C-:B------:R-:W-:Y:S01]  /*01c0*/  IMAD.WIDE.U32 R14, R26, 0x4, R12.reuse ;  /* 0x000000041a0e7825 */ /* 0x100fe200078e000c */
[----:B------:R-:W4:Y:S03]  /*01d0*/  LDG.E R4, desc[UR10][R28.64] ;  /* 0x0000000a1c047981 */ /* 0x000f26000c1e1900 */
[--C-:B------:R-:W-:Y:S01]  /*01e0*/  IMAD.WIDE.U32 R20, R25, 0x4, R12.reuse ;  /* 0x0000000419147825 */ /* 0x100fe200078e000c */
[----:B------:R0:W5:Y:S04]  /*01f0*/  LDG.E R5, desc[UR10][R14.64] ;  /* 0x0000000a0e057981 */ /* 0x000168000c1e1900 */
[----:B------:R1:W5:Y:S01]  /*0200*/  LDG.E R6, desc[UR10][R20.64] ;  /* 0x0000000a14067981 */ /* 0x000362000c1e1900 */
[----:B0-----:R-:W-:-:S04]  /*0210*/  IMAD.WIDE.U32 R14, R7, 0x4, R12 ;  /* 0x00000004070e7825 */ /* 0x001fc800078e000c */
[----:B-1----:R-:W-:Y:S01]  /*0220*/  IMAD.WIDE.U32 R20, R11, 0x4, R12 ;  /* 0x000000040b147825 */ /* 0x002fe200078e000c */
[----:B------:R0:W5:Y:S01]  /*0230*/  LDG.E R10, desc[UR10][R14.64] ;  /* 0x0000000a0e0a7981 */ /* 0x000162000c1e1900 */
[----:B------:R-:W-:-:S04]  /*0240*/  LEA R19, R0, R16, 0x3 ;  /* 0x0000001000137211 */ /* 0x000fc800078e18ff */
[----:B------:R-:W5:Y:S01]  /*0250*/  LDG.E R21, desc[UR10][R20.64] ;  /* 0x0000000a14157981 */ /* 0x000f62000c1e1900 */
[----:B0-----:R-:W-:Y:S01]  /*0260*/  IMAD.WIDE.U32 R14, R18, 0x4, R12 ;  /* 0x00000004120e7825 */ /* 0x001fe200078e000c */
[----:B------:R-:W-:-:S04]  /*0270*/  LEA R8, R0, R8, 0x3 ;  /* 0x0000000800087211 */ /* 0x000fc800078e18ff */
[----:B------:R0:W5:Y:S01]  /*0280*/  LDG.E R20, desc[UR10][R14.64] ;  /* 0x0000000a0e147981 */ /* 0x000162000c1e1900 */
[----:B------:R-:W-:Y:S01]  /*0290*/  IMAD.WIDE.U32 R16, R8, 0x4, R12 ;  /* 0x0000000408107825 */ /* 0x000fe200078e000c */
[----:B------:R-:W-:-:S05]  /*02a0*/  LEA R3, R0, R3, 0x3 ;  /* 0x0000000300037211 */ /* 0x000fca00078e18ff */
[----:B------:R1:W5:Y:S01]  /*02b0*/  LDG.E R17, desc[UR10][R16.64] ;  /* 0x0000000a10117981 */ /* 0x000362000c1e1900 */
[----:B0-----:R-:W-:-:S05]  /*02c0*/  IMAD.WIDE.U32 R14, R19, 0x4, R12 ;  /* 0x00000004130e7825 */ /* 0x001fca00078e000c */
[----:B------:R0:W5:Y:S01]  /*02d0*/  LDG.E R24, desc[UR10][R14.64] ;  /* 0x0000000a0e187981 */ /* 0x000162000c1e1900 */
[----:B-1----:R-:W-:Y:S01]  /*02e0*/  LEA R16, R0, R26, 0x3 ;  /* 0x0000001a00107211 */ /* 0x002fe200078e18ff */
[----:B0-----:R-:W-:-:S05]  /*02f0*/  IMAD.WIDE.U32 R14, R3, 0x4, R12 ;  /* 0x00000004030e7825 */ /* 0x001fca00078e000c */
[----:B------:R0:W5:Y:S02]  /*0300*/  LDG.E R26, desc[UR10][R14.64] ;  /* 0x0000000a0e1a7981 */ /* 0x000164000c1e1900 */
[----:B0-----:R-:W-:-:S05]  /*0310*/  IMAD.WIDE.U32 R14, R16, 0x4, R12 ;  /* 0x00000004100e7825 */ /* 0x001fca00078e000c */
[----:B------:R0:W5:Y:S01]  /*0320*/  LDG.E R27, desc[UR10][R14.64] ;  /* 0x0000000a0e1b7981 */ /* 0x000162000c1e1900 */
[C---:B------:R-:W-:Y:S02]  /*0330*/  LEA R25, R0.reuse, R25, 0x3 ;  /* 0x0000001900197211 */ /* 0x040fe400078e18ff */
[----:B------:R-:W-:-:S03]  /*0340*/  LEA R7, R0, R7, 0x3 ;  /* 0x0000000700077211 */ /* 0x000fc600078e18ff */
[----:B0-----:R-:W-:Y:S01]  /*0350*/  IMAD.WIDE.U32 R14, R25, 0x4, R12 ;  /* 0x00000004190e7825 */ /* 0x001fe200078e000c */
[----:B------:R-:W-:-:S03]  /*0360*/  LEA R11, R0, R11, 0x3 ;  /* 0x0000000b000b7211 */ /* 0x000fc600078e18ff */
[----:B--2---:R-:W-:Y:S02]  /*0370*/  FADD R28, R23, R22 ;  /* 0x00000016171c7221 */ /* 0x004fe40000000000 */
[----:B------:R0:W2:Y:S02]  /*0380*/  LDG.E R22, desc[UR10][R14.64] ;  /* 0x0000000a0e167981 */ /* 0x0000a4000c1e1900 */
[----:B---3--:R-:W-:Y:S01]  /*0390*/  FADD R23, R28, R9 ;  /* 0x000000091c177221 */ /* 0x008fe20000000000 */
[----:B0-----:R-:W-:-:S05]  /*03a0*/  IMAD.WIDE.U32 R14, R7, 0x4, R12 ;  /* 0x00000004070e7825 */ /* 0x001fca00078e000c */
[----:B------:R0:W3:Y:S02]  /*03b0*/  LDG.E R9, desc[UR10][R14.64] ;  /* 0x0000000a0e097981 */ /* 0x0000e4000c1e1900 */
[----:B0-----:R-:W-:-:S06]  /*03c0*/  IMAD.WIDE.U32 R14, R11, 0x4, R12 ;  /* 0x000000040b0e7825 */ /* 0x001fcc00078e000c */
[----:B------:R-:W3:Y:S01]  /*03d0*/  LDG.E R14, desc[UR10][R14.64] ;  /* 0x0000000a0e0e7981 */ /* 0x000ee2000c1e1900 */
[----:B----4-:R-:W-:-:S04]  /*03e0*/  FADD R4, R23, R4 ;  /* 0x0000000417047221 */ /* 0x010fc80000000000 */
[----:B-----5:R-:W-:-:S04]  /*03f0*/  FADD R23, R4, R5 ;  /* 0x0000000504177221 */ /* 0x020fc80000000000 */
[----:B------:R-:W-:-:S04]  /*0400*/  FADD R23, R23, R6 ;  /* 0x0000000617177221 */ /* 0x000fc80000000000 */
[----:B------:R-:W-:Y:S01]  /*0410*/  FADD R10, R23, R10 ;  /* 0x0000000a170a7221 */ /* 0x000fe20000000000 */
[----:B------:R-:W-:-:S03]  /*0420*/  LEA R18, R0, R18, 0x3 ;  /* 0x0000001200127211 */ /* 0x000fc600078e18ff */
[----:B------:R-:W-:Y:S01]  /*0430*/  FADD R21, R10, R21 ;  /* 0x000000150a157221 */ /* 0x000fe20000000000 */
[----:B------:R-:W-:Y:S01]  /*0440*/  LEA R19, R0, R19, 0x3 ;  /* 0x0000001300137211 */ /* 0x000fe200078e18ff */
[----:B------:R-:W-:-:S04]  /*0450*/  IMAD.WIDE.U32 R4, R18, 0x4, R12 ;  /* 0x0000000412047825 */ /* 0x000fc800078e000c */
[----:B------:R-:W-:Y:S01]  /*0460*/  FADD R21, R21, R20 ;  /* 0x0000001415157221 */ /* 0x000fe20000000000 */
[C---:B------:R-:W-:Y:S01]  /*0470*/  LEA R8, R0.reuse, R8, 0x3 ;  /* 0x0000000800087211 */ /* 0x040fe200078e18ff */
[----:B------:R0:W4:Y:S01]  /*0480*/  LDG.E R15, desc[UR10][R4.64] ;  /* 0x0000000a040f7981 */ /* 0x000122000c1e1900 */
[----:B------:R-:W-:Y:S01]  /*0490*/  LEA R3, R0, R3, 0x3 ;  /* 0x0000000300037211 */ /* 0x000fe200078e18ff */
[----:B------:R-:W-:Y:S01]  /*04a0*/  FADD R24, R21, R24 ;  /* 0x0000001815187221 */ /* 0x000fe20000000000 */
[----:B------:R-:W-:-:S04]  /*04b0*/  IMAD.WIDE.U32 R20, R19, 0x4, R12 ;  /* 0x0000000413147825 */ /* 0x000fc800078e000c */
[----:B0-----:R-:W-:Y:S01]  /*04c0*/  IMAD.WIDE.U32 R4, R8, 0x4, R12 ;  /* 0x0000000408047825 */ /* 0x001fe200078e000c */
[----:B------:R0:W5:Y:S03]  /*04d0*/  LDG.E R10, desc[UR10][R20.64] ;  /* 0x0000000a140a7981 */ /* 0x000166000c1e1900 */
[----:B------:R-:W-:Y:S01]  /*04e0*/  FADD R17, R24, R17 ;  /* 0x0000001118117221 */ /* 0x000fe20000000000 */
[C---:B------:R-:W-:Y:S02]  /*04f0*/  LEA R25, R0.reuse, R25, 0x3 ;  /* 0x0000001900197211 */ /* 0x040fe400078e18ff */
[C---:B------:R-:W-:Y:S02]  /*0500*/  LEA R23, R0.reuse, R7, 0x3 ;  /* 0x0000000700177211 */ /* 0x040fe400078e18ff */
[----:B0-----:R-:W-:Y:S01]  /*0510*/  LEA R20, R0, R16, 0x3 ;  /* 0x0000001000147211 */ /* 0x001fe200078e18ff */
[----:B------:R0:W5:Y:S01]  /*0520*/  LDG.E R21, desc[UR10][R4.64] ;  /* 0x0000000a04157981 */ /* 0x000162000c1e1900 */
[----:B------:R-:W-:-:S03]  /*0530*/  FADD R26, R17, R26 ;  /* 0x0000001a111a7221 */ /* 0x000fc60000000000 */
[----:B------:R-:W-:-:S04]  /*0540*/  IMAD.WIDE.U32 R16, R20, 0x4, R12 ;  /* 0x0000000414107825 */ /* 0x000fc800078e000c */
[--C-:B0-----:R-:W-:Y:S02]  /*0550*/  IMAD.WIDE.U32 R4, R3, 0x4, R12.reuse ;  /* 0x0000000403047825 */ /* 0x101fe400078e000c */
[----:B------:R-:W5:Y:S04]  /*0560*/  LDG.E R16, desc[UR10][R16.64] ;  /* 0x0000000a10107981 */ /* 0x000f68000c1e1900 */
[----:B------:R0:W5:Y:S01]  /*0570*/  LDG.E R24, desc[UR10][R4.64] ;  /* 0x0000000a04187981 */ /* 0x000162000c1e1900 */
[----:B------:R-:W-:Y:S01]  /*0580*/  IMAD.WIDE.U32 R6, R23, 0x4, R12 ;  /* 0x0000000417067825 */ /* 0x000fe200078e000c */
[----:B------:R-:W-:-:S03]  /*0590*/  LEA R11, R0, R11, 0x3 ;  /* 0x0000000b000b7211 */ /* 0x000fc600078e18ff */
[----:B------:R-:W-:Y:S01]  /*05a0*/  FADD R27, R26, R27 ;  /* 0x0000001b1a1b7221 */ /* 0x000fe20000000000 */
[----:B------:R-:W-:Y:S01]  /*05b0*/  LEA R18, R0, R18, 0x3 ;  /* 0x0000001200127211 */ /* 0x000fe200078e18ff */
[----:B------:R1:W5:Y:S01]  /*05c0*/  LDG.E R26, desc[UR10][R6.64] ;  /* 0x0000000a061a7981 */ /* 0x000362000c1e1900 */
[----:B0-----:R-:W-:-:S05]  /*05d0*/  IMAD.WIDE.U32 R4, R25, 0x4, R12 ;  /* 0x0000000419047825 */ /* 0x001fca00078e000c */
[----:B------:R0:W5:Y:S01]  /*05e0*/  LDG.E R17, desc[UR10][R4.64] ;  /* 0x0000000a04117981 */ /* 0x000162000c1e1900 */
[----:B-1----:R-:W-:Y:S01]  /*05f0*/  IMAD.WIDE.U32 R6, R11, 0x4, R12 ;  /* 0x000000040b067825 */ /* 0x002fe200078e000c */
[----:B------:R-:W-:-:S05]  /*0600*/  LEA R19, R0, R19, 0x3 ;  /* 0x0000001300137211 */ /* 0x000fca00078e18ff */
[----:B------:R-:W5:Y:S01]  /*0610*/  LDG.E R6, desc[UR10][R6.64] ;  /* 0x0000000a06067981 */ /* 0x000f62000c1e1900 */
[----:B0-----:R-:W-:-:S05]  /*0620*/  IMAD.WIDE.U32 R4, R18, 0x4, R12 ;  /* 0x0000000412047825 */ /* 0x001fca00078e000c */
[----:B------:R0:W5:Y:S01]  /*0630*/  LDG.E R7, desc[UR10][R4.64] ;  /* 0x0000000a04077981 */ /* 0x000162000c1e1900 */
[C---:B------:R-:W-:Y:S01]  /*0640*/  LEA R8, R0.reuse, R8, 0x3 ;  /* 0x0000000800087211 */ /* 0x040fe200078e18ff */
[----:B0-----:R-:W-:Y:S01]  /*0650*/  IMAD.WIDE.U32 R4, R19, 0x4, R12 ;  /* 0x0000000413047825 */ /* 0x001fe200078e000c */
[C---:B------:R-:W-:Y:S02]  /*0660*/  LEA R3, R0.reuse, R3, 0x3 ;  /* 0x0000000300037211 */ /* 0x040fe400078e18ff */
[----:B------:R-:W-:Y:S01]  /*0670*/  LEA R20, R0, R20, 0x3 ;  /* 0x0000001400147211 */ /* 0x000fe200078e18ff */
[----:B--2---:R-:W-:Y:S02]  /*0680*/  FADD R22, R27, R22 ;  /* 0x000000161b167221 */ /* 0x004fe40000000000 */
[----:B------:R0:W2:Y:S02]  /*0690*/  LDG.E R27, desc[UR10][R4.64] ;  /* 0x0000000a041b7981 */ /* 0x0000a4000c1e1900 */
[----:B0-----:R-:W-:-:S04]  /*06a0*/  IMAD.WIDE.U32 R4, R8, 0x4, R12 ;  /* 0x0000000408047825 */ /* 0x001fc800078e000c */
[----:B---3--:R-:W-:Y:S02]  /*06b0*/  FADD R29, R22, R9 ;  /* 0x00000009161d7221 */ /* 0x008fe40000000000 */
[----:B------:R0:W3:Y:S02]  /*06c0*/  LDG.E R9, desc[UR10][R4.64] ;  /* 0x0000000a04097981 */ /* 0x0000e4000c1e1900 */
[----:B0-----:R-:W-:-:S04]  /*06d0*/  IMAD.WIDE.U32 R4, R3, 0x4, R12 ;  /* 0x0000000403047825 */ /* 0x001fc800078e000c */
[----:B------:R-:W-:Y:S02]  /*06e0*/  FADD R22, R29, R14 ;  /* 0x0000000e1d167221 */ /* 0x000fe40000000000 */
[----:B------:R0:W3:Y:S02]  /*06f0*/  LDG.E R14, desc[UR10][R4.64] ;  /* 0x0000000a040e7981 */ /* 0x0000e4000c1e1900 */
[----:B0-----:R-:W-:-:S06]  /*0700*/  IMAD.WIDE.U32 R4, R20, 0x4, R12 ;  /* 0x0000000414047825 */ /* 0x001fcc00078e000c */
[----:B------:R-:W3:Y:S01]  /*0710*/  LDG.E R4, desc[UR10][R4.64] ;  /* 0x0000000a04047981 */ /* 0x000ee2000c1e1900 */
[----:B----4-:R-:W-:Y:S01]  /*0720*/  FADD R15, R22, R15 ;  /* 0x0000000f160f7221 */ /* 0x010fe20000000000 */
[----:B------:R-:W-:-:S03]  /*0730*/  LEA R25, R0, R25, 0x3 ;  /* 0x0000001900197211 */ /* 0x000fc600078e18ff */
[----:B-----5:R-:W-:-:S04]  /*0740*/  FADD R10, R15, R10 ;  /* 0x0000000a0f0a7221 */ /* 0x020fc80000000000 */
[----:B------:R-:W-:Y:S01]  /*0750*/  FADD R21, R10, R21 ;  /* 0x000000150a157221 */ /* 0x000fe20000000000 */
[----:B------:R-:W-:-:S03]  /*0760*/  LEA R23, R0, R23, 0x3 ;  /* 0x0000001700177211 */ /* 0x000fc600078e18ff */
[----:B------:R-:W-:-:S04]  /*0770*/  FADD R21, R21, R24 ;  /* 0x0000001815157221 */ /* 0x000fc80000000000 */
[----:B------:R-:W-:Y:S01]  /*0780*/  FADD R16, R21, R16 ;  /* 0x0000001015107221 */ /* 0x000fe20000000000 */
[C---:B------:R-:W-:Y:S01]  /*0790*/  LEA R11, R0.reuse, R11, 0x3 ;  /* 0x0000000b000b7211 */ /* 0x040fe200078e18ff */
[----:B------:R-:W-:Y:S01]  /*07a0*/  IMAD.WIDE.U32 R28, R23, 0x4, R12 ;  /* 0x00000004171c7825 */ /* 0x000fe200078e000c */
[----:B------:R-:W-:-:S04]  /*07b0*/  LEA R22, R0, R19, 0x3 ;  /* 0x0000001300167211 */ /* 0x000fc800078e18ff */
[----:B------:R-:W4:Y:S01]  /*07c0*/  LDG.E R10, desc[UR10][R28.64] ;  /* 0x0000000a1c0a7981 */ /* 0x000f22000c1e1900 */
[----:B------:R-:W-:Y:S01]  /*07d0*/  FADD R15, R16, R17 ;  /* 0x00000011100f7221 */ /* 0x000fe20000000000 */
[----:B------:R-:W-:-:S04]  /*07e0*/  IMAD.WIDE.U32 R16, R25, 0x4, R12 ;  /* 0x0000000419107825 */ /* 0x000fc800078e000c */
[----:B------:R-:W-:Y:S01]  /*07f0*/  FADD R15, R15, R26 ;  /* 0x0000001a0f0f7221 */ /* 0x000fe20000000000 */
[----:B------:R0:W5:Y:S03]  /*0800*/  LDG.E R5, desc[UR10][R16.64] ;  /* 0x0000000a10057981 */ /* 0x000166000c1e1900 */
[----:B------:R-:W-:Y:S01]  /*0810*/  FADD R6, R15, R6 ;  /* 0x000000060f067221 */ /* 0x000fe20000000000 */
[----:B------:R-:W-:Y:S01]  /*0820*/  LEA R15, R0, R18, 0x3 ;  /* 0x00000012000f7211 */ /* 0x000fe200078e18ff */
[----:B0-----:R-:W-:-:S04]  /*0830*/  IMAD.WIDE.U32 R16, R11, 0x4, R12 ;  /* 0x000000040b107825 */ /* 0x001fc800078e000c */
[----:B------:R-:W-:Y:S01]  /*0840*/  FADD R18, R6, R7 ;  /* 0x0000000706127221 */ /* 0x000fe20000000000 */
[C---:B------:R-:W-:Y:S01]  /*0850*/  LEA R8, R0.reuse, R8, 0x3 ;  /* 0x0000000800087211 */ /* 0x040fe200078e18ff */
[----:B------:R-:W-:Y:S01]  /*0860*/  IMAD.WIDE.U32 R6, R15, 0x4, R12 ;  /* 0x000000040f067825 */ /* 0x000fe200078e000c */
[----:B------:R0:W4:Y:S01]  /*0870*/  LDG.E R21, desc[UR10][R16.64] ;  /* 0x0000000a10157981 */ /* 0x000122000c1e1900 */
[----:B------:R-:W-:-:S03]  /*0880*/  LEA R3, R0, R3, 0x3 ;  /* 0x0000000300037211 */ /* 0x000fc600078e18ff */
[----:B------:R1:W4:Y:S01]  /*0890*/  LDG.E R24, desc[UR10][R6.64] ;  /* 0x0000000a06187981 */ /* 0x000322000c1e1900 */
[----:B------:R-:W-:Y:S01]  /*08a0*/  LEA R20, R0, R20, 0x3 ;  /* 0x0000001400147211 */ /* 0x000fe200078e18ff */
[----:B0-----:R-:W-:-:S05]  /*08b0*/  IMAD.WIDE.U32 R16, R22, 0x4, R12 ;  /* 0x0000000416107825 */ /* 0x001fca00078e000c */
[----:B------:R0:W4:Y:S01]  /*08c0*/  LDG.E R26, desc[UR10][R16.64] ;  /* 0x0000000a101a7981 */ /* 0x000122000c1e1900 */
[--C-:B-1----:R-:W-:Y:S01]  /*08d0*/  IMAD.WIDE.U32 R6, R3, 0x4, R12.reuse ;  /* 0x0000000403067825 */ /* 0x102fe200078e000c */
[C---:B------:R-:W-:Y:S02]  /*08e0*/  LEA R25, R0.reuse, R25, 0x3 ;  /* 0x0000001900197211 */ /* 0x040fe400078e18ff */
[----:B------:R-:W-:Y:S01]  /*08f0*/  LEA R23, R0, R23, 0x3 ;  /* 0x0000001700177211 */ /* 0x000fe200078e18ff */
[----:B0-----:R-:W-:Y:S01]  /*0900*/  IMAD.WIDE.U32 R16, R20, 0x4, R12 ;  /* 0x0000000414107825 */ /* 0x001fe200078e000c */
[C---:B------:R-:W-:Y:S02]  /*0910*/  LEA R11, R0.reuse, R11, 0x3 ;  /* 0x0000000b000b7211 */ /* 0x040fe400078e18ff */
[----:B------:R-:W-:Y:S01]  /*0920*/  LEA R15, R0, R15, 0x3 ;  /* 0x0000000f000f7211 */ /* 0x000fe200078e18ff */
[----:B--2---:R-:W-:Y:S01]  /*0930*/  FADD R27, R18, R27 ;  /* 0x0000001b121b7221 */ /* 0x004fe20000000000 */
[----:B------:R-:W-:-:S06]  /*0940*/  IMAD.WIDE.U32 R18, R8, 0x4, R12 ;  /* 0x0000000408127825 */ /* 0x000fcc00078e000c */
[----:B------:R-:W2:Y:S01]  /*0950*/  LDG.E R18, desc[UR10][R18.64] ;  /* 0x0000000a12127981 */ /* 0x000ea2000c1e1900 */
[----:B---3--:R-:W-:-:S03]  /*0960*/  FADD R27, R27, R9 ;  /* 0x000000091b1b7221 */ /* 0x008fc60000000000 */
[----:B------:R0:W3:Y:S04]  /*0970*/  LDG.E R9, desc[UR10][R6.64] ;  /* 0x0000000a06097981 */ /* 0x0000e8000c1e1900 */
[----:B------:R1:W3:Y:S01]  /*0980*/  LDG.E R19, desc[UR10][R16.64] ;  /* 0x0000000a10137981 */ /* 0x0002e2000c1e1900 */
[----:B0-----:R-:W-:-:S04]  /*0990*/  IMAD.WIDE.U32 R6, R23, 0x4, R12 ;  /* 0x0000000417067825 */ /* 0x001fc800078e000c */
[----:B-1----:R-:W-:-:S04]  /*09a0*/  IMAD.WIDE.U32 R16, R25, 0x4, R12 ;  /* 0x0000000419107825 */ /* 0x002fc800078e000c */
[----:B------:R-:W-:Y:S02]  /*09b0*/  FADD R14, R27, R14 ;  /* 0x0000000e1b0e7221 */ /* 0x000fe40000000000 */
[----:B------:R0:W3:Y:S04]  /*09c0*/  LDG.E R27, desc[UR10][R6.64] ;  /* 0x0000000a061b7981 */ /* 0x0000e8000c1e1900 */
[----:B------:R-:W3:Y:S01]  /*09d0*/  LDG.E R16, desc[UR10][R16.64] ;  /* 0x0000000a10107981 */ /* 0x000ee2000c1e1900 */
[----:B0-----:R-:W-:-:S04]  /*09e0*/  IMAD.WIDE.U32 R6, R11, 0x4, R12 ;  /* 0x000000040b067825 */ /* 0x001fc800078e000c */
[----:B------:R-:W-:Y:S02]  /*09f0*/  FADD R28, R14, R4 ;  /* 0x000000040e1c7221 */ /* 0x000fe40000000000 */
[----:B------:R0:W3:Y:S02]  /*0a00*/  LDG.E R4, desc[UR10][R6.64] ;  /* 0x0000000a06047981 */ /* 0x0000e4000c1e1900 */
[----:B0-----:R-:W-:-:S05]  /*0a10*/  IMAD.WIDE.U32 R6, R15, 0x4, R12 ;  /* 0x000000040f067825 */ /* 0x001fca00078e000c */
[----:B------:R0:W3:Y:S01]  /*0a20*/  LDG.E R14, desc[UR10][R6.64] ;  /* 0x0000000a060e7981 */ /* 0x0000e2000c1e1900 */
[----:B------:R-:W-:-:S04]  /*0a30*/  UIADD3 UR4, UPT, UPT, UR4, 0x28, URZ ;  /* 0x0000002804047890 */ /* 0x000fc8000fffe0ff */
[----:B------:R-:W-:Y:S01]  /*0a40*/  UISETP.NE.AND UP0, UPT, UR4, 0x3e8, UPT ;  /* 0x000003e80400788c */ /* 0x000fe2000bf05270 */
[----:B------:R-:W-:Y:S01]  /*0a50*/  LEA R8, R0, R8, 0x3 ;  /* 0x0000000800087211 */ /* 0x000fe200078e18ff */
[----:B-----5:R-:W-:-:S04]  /*0a60*/  FADD R5, R28, R5 ;  /* 0x000000051c057221 */ /* 0x020fc80000000000 */
[----:B----4-:R-:W-:-:S04]  /*0a70*/  FADD R10, R5, R10 ;  /* 0x0000000a050a7221 */ /* 0x010fc80000000000 */
[----:B------:R-:W-:-:S04]  /*0a80*/  FADD R21, R10, R21 ;  /* 0x000000150a157221 */ /* 0x000fc80000000000 */
[----:B------:R-:W-:-:S04]  /*0a90*/  FADD R5, R21, R24 ;  /* 0x0000001815057221 */ /* 0x000fc80000000000 */
[----:B------:R-:W-:Y:S01]  /*0aa0*/  FADD R5, R26, R5 ;  /* 0x000000051a057221 */ /* 0x000fe20000000000 */
[C---:B------:R-:W-:Y:S02]  /*0ab0*/  LEA R3, R0.reuse, R3, 0x3 ;  /* 0x0000000300037211 */ /* 0x040fe400078e18ff */
[C---:B------:R-:W-:Y:S02]  /*0ac0*/  LEA R26, R0.reuse, R20, 0x3 ;  /* 0x00000014001a7211 */ /* 0x040fe400078e18ff */
[C---:B------:R-:W-:Y:S02]  /*0ad0*/  LEA R25, R0.reuse, R25, 0x3 ;  /* 0x0000001900197211 */ /* 0x040fe400078e18ff */
[C---:B0-----:R-:W-:Y:S02]  /*0ae0*/  LEA R7, R0.reuse, R23, 0x3 ;  /* 0x0000001700077211 */ /* 0x041fe400078e18ff */
[----:B------:R-:W-:Y:S01]  /*0af0*/  LEA R11, R0, R11, 0x3 ;  /* 0x0000000b000b7211 */ /* 0x000fe200078e18ff */
[----:B--2---:R-:W-:-:S04]  /*0b00*/  FADD R18, R5, R18 ;  /* 0x0000001205127221 */ /* 0x004fc80000000000 */
[----:B---3--:R-:W-:-:S04]  /*0b10*/  FADD R18, R18, R9 ;  /* 0x0000000912127221 */ /* 0x008fc80000000000 */
[----:B------:R-:W-:Y:S01]  /*0b20*/  FADD R19, R18, R19 ;  /* 0x0000001312137221 */ /* 0x000fe20000000000 */
[----:B------:R-:W-:-:S03]  /*0b30*/  LEA R18, R0, R15, 0x3 ;  /* 0x0000000f00127211 */ /* 0x000fc600078e18ff */
[----:B------:R-:W-:-:S04]  /*0b40*/  FADD R16, R19, R16 ;  /* 0x0000001013107221 */ /* 0x000fc80000000000 */
[----:B------:R-:W-:Y:S01]  /*0b50*/  FADD R27, R16, R27 ;  /* 0x0000001b101b7221 */ /* 0x000fe20000000000 */
[----:B------:R-:W-:-:S03]  /*0b60*/  LEA R16, R0, R22, 0x3 ;  /* 0x0000001600107211 */ /* 0x000fc600078e18ff */
[----:B------:R-:W-:-:S04]  /*0b70*/  FADD R27, R27, R4 ;  /* 0x000000041b1b7221 */ /* 0x000fc80000000000 */
[----:B------:R-:W-:Y:S01]  /*0b80*/  FADD R22, R27, R14 ;  /* 0x0000000e1b167221 */ /* 0x000fe20000000000 */
[----:B------:R-:W-:Y:S06]  /*0b90*/  BRA.U UP0, `(.L_x_2) ;  /* 0xfffffff500707547 */ /* 0x000fec000b83ffff */
[----:B------:R-:W-:-:S05]  /*0ba0*/  IMAD.WIDE R2, R2, 0x4, R12 ;  /* 0x0000000402027825 */ /* 0x000fca00078e020c */
[----:B------:R-:W-:Y:S01]  /*0bb0*/  STG.E desc[UR10][R2.64], R22 ;  /* 0x0000001602007986 */ /* 0x000fe2000c10190a */
[----:B------:R-:W-:Y:S05]  /*0bc0*/  EXIT ;  /* 0x000000000000794d */ /* 0x000fea0003800000 */
.L_x_3:
        /* <DEDUP_REMOVED lines=11> */
.L_x_18:


//--------------------- .text._Z14stress_computePf --------------------------
	.section	.text._Z14stress_computePf,"ax",@progbits
	.align	128
        .global         _Z14stress_computePf
        .type           _Z14stress_computePf,@function
        .size           _Z14stress_computePf,(.L_x_19 - _Z14stress_computePf)
        .other          _Z14stress_computePf,@"STO_CUDA_ENTRY STV_DEFAULT"
_Z14stress_computePf:
.text._Z14stress_computePf:
[----:B------:R-:W-:Y:S01]  /*0000*/  LDC R1, c[0x0][0x37c] ;  /* 0x0000df00ff017b82 */ /* 0x000fe20000000800 */
[----:B------:R-:W0:Y:S07]  /*0010*/  S2R R3, SR_TID.X ;  /* 0x0000000000037919 */ /* 0x000e2e0000002100 */
[----:B------:R-:W0:Y:S01]  /*0020*/  S2UR UR4, SR_CTAID.X ;  /* 0x00000000000479c3 */ /* 0x000e220000002500 */
[----:B------:R-:W1:Y:S07]  /*0030*/  LDCU.64 UR8, c[0x0][0x358] ;  /* 0x00006b00ff0877ac */ /* 0x000e6e0008000a00 */
[----:B------:R-:W0:Y:S02]  /*0040*/  LDC R0, c[0x0][0x360] ;  /* 0x0000d800ff007b82 */ /* 0x000e240000000800 */
[----:B0-----:R-:W-:Y:S01]  /*0050*/  IMAD R0, R0, UR4, R3 ;  /* 0x0000000400007c24 */ /* 0x001fe2000f8e0203 */
[----:B------:R-:W-:-:S04]  /*0060*/  UMOV UR4, URZ ;  /* 0x000000ff00047c82 */ /* 0x000fc80008000000 */
[----:B------:R-:W-:-:S05]  /*0070*/  I2FP.F32.S32 R2, R0 ;  /* 0x0000000000027245 */ /* 0x000fca0000201400 */
[----:B------:R-:W-:-:S04]  /*0080*/  FMUL R2, R2, 0.0099999997764825820923 ;  /* 0x3c23d70a02027820 */ /* 0x000fc80000400000 */
[C---:B------:R-:W-:Y:S01]  /*0090*/  FMUL R5, R2.reuse, 0.63661974668502807617 ;  /* 0x3f22f98302057820 */ /* 0x040fe20000400000 */
[----:B------:R-:W-:Y:S01]  /*00a0*/  SHF.R.U32.HI R6, RZ, 0x17, R2 ;  /* 0x00000017ff067819 */ /* 0x000fe20000011602 */
[C---:B------:R-:W-:Y:S01]  /*00b0*/  IMAD.SHL.U32 R9, R2.reuse, 0x100, RZ ;  /* 0x0000010002097824 */ /* 0x040fe200078e00ff */
[----:B------:R-:W-:Y:S01]  /*00c0*/  FSETP.GE.AND P0, PT, |R2|, 105615, PT ;  /* 0x47ce47800200780b */ /* 0x000fe20003f06200 */
[----:B------:R0:W2:Y:S01]  /*00d0*/  F2I.NTZ R7, R5 ;  /* 0x0000000500077305 */ /* 0x0000a20000203100 */
[----:B------:R-:W-:Y:S02]  /*00e0*/  LOP3.LUT R8, R6, 0xe0, RZ, 0xc0, !PT ;  /* 0x000000e006087812 */ /* 0x000fe400078ec0ff */
[----:B------:R-:W-:-:S03]  /*00f0*/  FSETP.EQ.OR P1, PT, |R2|, +INF , !P0 ;  /* 0x7f8000000200780b */ /* 0x000fc60004722600 */
[----:B------:R-:W-:Y:S01]  /*0100*/  VIADD R8, R8, 0xffffff80 ;  /* 0xffffff8008087836 */ /* 0x000fe20000000000 */
[----:B------:R-:W-:Y:S02]  /*0110*/  P2R R10, PR, RZ, 0x2 ;  /* 0x00000002ff0a7803 */ /* 0x000fe40000000000 */
[----:B0-----:R-:W-:Y:S02]  /*0120*/  LOP3.LUT R5, R6, 0x1f, RZ, 0xc0, !PT ;  /* 0x0000001f06057812 */ /* 0x001fe400078ec0ff */
[----:B------:R-:W-:Y:S02]  /*0130*/  SHF.R.U32.HI R11, RZ, 0x5, R8 ;  /* 0x00000005ff0b7819 */ /* 0x000fe40000011608 */
[----:B------:R-:W-:Y:S02]  /*0140*/  LOP3.LUT R6, R9, 0x80000000, RZ, 0xfc, !PT ;  /* 0x8000000009067812 */ /* 0x000fe400078efcff */
[----:B--2---:R-:W-:Y:S01]  /*0150*/  I2FP.F32.S32 R3, R7 ;  /* 0x0000000700037245 */ /* 0x004fe20000201400 */
[----:B------:R-:W-:Y:S01]  /*0160*/  IMAD.U32 R9, R11, -0x4, RZ ;  /* 0xfffffffc0b097824 */ /* 0x000fe200078e00ff */
[----:B------:R-:W-:-:S02]  /*0170*/  SEL R7, R7, RZ, !P0 ;  /* 0x000000ff07077207 */ /* 0x000fc40004000000 */
[----:B------:R-:W-:Y:S01]  /*0180*/  IADD3 R8, PT, PT, -R5, 0x20, RZ ;  /* 0x0000002005087810 */ /* 0x000fe20007ffe1ff */
[----:B------:R-:W-:-:S04]  /*0190*/  FFMA R4, R3, -1.5707962512969970703, R2 ;  /* 0xbfc90fda03047823 */ /* 0x000fc80000000002 */
[----:B------:R-:W-:-:S04]  /*01a0*/  FFMA R4, R3, -7.5497894158615963534e-08, R4 ;  /* 0xb3a2216803047823 */ /* 0x000fc80000000004 */
[----:B------:R-:W-:Y:S01]  /*01b0*/  FFMA R3, R3, -5.3903029534742383927e-15, R4 ;  /* 0xa7c234c503037823 */ /* 0x000fe20000000004 */
[----:B------:R-:W-:Y:S02]  /*01c0*/  IMAD.MOV.U32 R4, RZ, RZ, RZ ;  /* 0x000000ffff047224 */ /* 0x000fe400078e00ff */
[----:B-1----:R-:W-:-:S07]  /*01d0*/  @P0 FMUL R3, RZ, R2 ;  /* 0x00000002ff030220 */ /* 0x002fce0000400000 */
.L_x_14:
[----:B------:R-:W-:Y:S01]  /*01e0*/  ISETP.NE.AND P0, PT, R10, RZ, PT ;  /* 0x000000ff0a00720c */ /* 0x000fe20003f05270 */
[----:B------:R-:W-:Y:S01]  /*01f0*/  BSSY.RECONVERGENT B0, `(.L_x_4) ;  /* 0x0000059000007945 */ /* 0x000fe20003800200 */
[----:B------:R-:W-:Y:S02]  /*0200*/  IMAD.MOV.U32 R19, RZ, RZ, R7 ;  /* 0x000000ffff137224 */ /* 0x000fe400078e0007 */
[----:B------:R-:W-:-:S09]  /*0210*/  IMAD.MOV.U32 R18, RZ, RZ, R3 ;  /* 0x000000ffff127224 */ /* 0x000fd200078e0003 */
[----:B------:R-:W-:Y:S05]  /*0220*/  @P0 BRA `(.L_x_5) ;  /* 0x0000000400540947 */ /* 0x000fea0003800000 */
[----:B------:R-:W-:Y:S01]  /*0230*/  CS2R R18, SRZ ;  /* 0x0000000000127805 */ /* 0x000fe2000001ff00 */
[----:B------:R-:W0:Y:S01]  /*0240*/  LDCU.64 UR10, c[0x4][URZ] ;  /* 0x01000000ff0a77ac */ /* 0x000e220008000a00 */
[----:B------:R-:W-:Y:S01]  /*0250*/  UMOV UR6, URZ ;  /* 0x000000ff00067c82 */ /* 0x000fe20008000000 */
[----:B------:R-:W-:-:S05]  /*0260*/  UMOV UR5, URZ ;  /* 0x000000ff00057c82 */ /* 0x000fca0008000000 */
.L_x_6:
[----:B0-----:R-:W-:Y:S02]  /*0270*/  IMAD.U32 R15, RZ, RZ, UR11 ;  /* 0x0000000bff0f7e24 */ /* 0x001fe4000f8e00ff */
[----:B------:R-:W-:-:S05]  /*0280*/  IMAD.U32 R14, RZ, RZ, UR10 ;  /* 0x0000000aff0e7e24 */ /* 0x000fca000f8e00ff */
[----:B------:R-:W2:Y:S01]  /*0290*/  LDG.E.CONSTANT R15, desc[UR8][R14.64] ;  /* 0x000000080e0f7981 */ /* 0x000ea2000c1e9900 */
[----:B------:R-:W-:Y:S01]  /*02a0*/  UIADD3 UR5, UPT, UPT, UR5, 0x1, URZ ;  /* 0x0000000105057890 */ /* 0x000fe2000fffe0ff */
[C---:B------:R-:W-:Y:S01]  /*02b0*/  ISETP.EQ.AND P0, PT, R18.reuse, RZ, PT ;  /* 0x000000ff1200720c */ /* 0x040fe20003f02270 */
[----:B------:R-:W-:Y:S01]  /*02c0*/  UIADD3 UR10, UP1, UPT, UR10, 0x4, URZ ;  /* 0x000000040a0a7890 */ /* 0x000fe2000ff3e0ff */
[C---:B------:R-:W-:Y:S01]  /*02d0*/  ISETP.EQ.AND P1, PT, R18.reuse, 0x4, PT ;  /* 0x000000041200780c */ /* 0x040fe20003f22270 */
[----:B------:R-:W-:Y:S01]  /*02e0*/  UISETP.NE.AND UP0, UPT, UR5, 0x6, UPT ;  /* 0x000000060500788c */ /* 0x000fe2000bf05270 */
[C---:B------:R-:W-:Y:S01]  /*02f0*/  ISETP.EQ.AND P3, PT, R18.reuse, 0xc, PT ;  /* 0x0000000c1200780c */ /* 0x040fe20003f62270 */
[----:B------:R-:W-:Y:S01]  /*0300*/  UIADD3.X UR11, UPT, UPT, URZ, UR11, URZ, UP1, !UPT ;  /* 0x0000000bff0b7290 */ /* 0x000fe20008ffe4ff */
[C---:B------:R-:W-:Y:S02]  /*0310*/  ISETP.EQ.AND P4, PT, R18.reuse, 0x10, PT ;  /* 0x000000101200780c */ /* 0x040fe40003f82270 */
[----:B------:R-:W-:Y:S01]  /*0320*/  ISETP.EQ.AND P5, PT, R18, 0x14, PT ;  /* 0x000000141200780c */ /* 0x000fe20003fa2270 */
[----:B--2---:R-:W-:-:S03]  /*0330*/  IMAD.WIDE.U32 R16, R15, R6, RZ ;  /* 0x000000060f107225 */ /* 0x004fc600078e00ff */
[----:B------:R-:W-:-:S04]  /*0340*/  IADD3 R16, P2, PT, R16, R19, RZ ;  /* 0x0000001310107210 */ /* 0x000fc80007f5e0ff */
[----:B------:R-:W-:Y:S01]  /*0350*/  IADD3.X R19, PT, PT, R17, UR6, RZ, P2, !PT ;  /* 0x0000000611137c10 */ /* 0x000fe200097fe4ff */
[--C-:B------:R-:W-:Y:S01]  /*0360*/  @P0 IMAD.MOV.U32 R11, RZ, RZ, R16.reuse ;  /* 0x000000ffff0b0224 */ /* 0x100fe200078e0010 */
[C---:B------:R-:W-:Y:S01]  /*0370*/  ISETP.EQ.AND P2, PT, R18.reuse, 0x8, PT ;  /* 0x000000081200780c */ /* 0x040fe20003f42270 */
[--C-:B------:R-:W-:Y:S01]  /*0380*/  @P3 IMAD.MOV.U32 R20, RZ, RZ, R16.reuse ;  /* 0x000000ffff143224 */ /* 0x100fe200078e0010 */
[----:B------:R-:W-:Y:S01]  /*0390*/  @P1 MOV R12, R16 ;  /* 0x00000010000c1202 */ /* 0x000fe20000000f00 */
[--C-:B------:R-:W-:Y:S02]  /*03a0*/  @P4 IMAD.MOV.U32 R21, RZ, RZ, R16.reuse ;  /* 0x000000ffff154224 */ /* 0x100fe400078e0010 */
[----:B------:R-:W-:Y:S02]  /*03b0*/  @P5 IMAD.MOV.U32 R22, RZ, RZ, R16 ;  /* 0x000000ffff165224 */ /* 0x000fe400078e0010 */
[----:B------:R-:W-:-:S06]  /*03c0*/  VIADD R18, R18, 0x4 ;  /* 0x0000000412127836 */ /* 0x000fcc0000000000 */
[----:B------:R-:W-:Y:S01]  /*03d0*/  @P2 IMAD.MOV.U32 R13, RZ, RZ, R16 ;  /* 0x000000ffff0d2224 */ /* 0x000fe200078e0010 */
[----:B------:R-:W-:Y:S06]  /*03e0*/  BRA.U UP0, `(.L_x_6) ;  /* 0xfffffffd00a07547 */ /* 0x000fec000b83ffff */
[C---:B------:R-:W-:Y:S01]  /*03f0*/  ISETP.EQ.AND P3, PT, R9.reuse, -0x18, PT ;  /* 0xffffffe80900780c */ /* 0x040fe20003f62270 */
[----:B------:R-:W-:Y:S01]  /*0400*/  BSSY.RECONVERGENT B1, `(.L_x_7) ;  /* 0x0000026000017945 */ /* 0x000fe20003800200 */
[C---:B------:R-:W-:Y:S02]  /*0410*/  ISETP.EQ.AND P4, PT, R9.reuse, -0x14, PT ;  /* 0xffffffec0900780c */ /* 0x040fe40003f82270 */
[C---:B------:R-:W-:Y:S02]  /*0420*/  ISETP.EQ.AND P0, PT, R9.reuse, -0x10, PT ;  /* 0xfffffff00900780c */ /* 0x040fe40003f02270 */
[C---:B------:R-:W-:Y:S02]  /*0430*/  ISETP.EQ.AND P1, PT, R9.reuse, -0xc, PT ;  /* 0xfffffff40900780c */ /* 0x040fe40003f22270 */
[----:B------:R-:W-:Y:S02]  /*0440*/  ISETP.EQ.AND P2, PT, R9, -0x8, PT ;  /* 0xfffffff80900780c */ /* 0x000fe40003f42270 */
[----:B------:R-:W-:-:S02]  /*0450*/  ISETP.NE.AND P6, PT, R5, RZ, PT ;  /* 0x000000ff0500720c */ /* 0x000fc40003fc5270 */
[C---:B------:R-:W-:Y:S01]  /*0460*/  ISETP.EQ.AND P5, PT, R9.reuse, 0x4, PT ;  /* 0x000000040900780c */ /* 0x040fe20003fa2270 */
[--C-:B------:R-:W-:Y:S01]  /*0470*/  @P3 IMAD.MOV.U32 R18, RZ, RZ, R11.reuse ;  /* 0x000000ffff123224 */ /* 0x100fe200078e000b */
[C---:B------:R-:W-:Y:S01]  /*0480*/  ISETP.EQ.AND P3, PT, R9.reuse, -0x4, PT ;  /* 0xfffffffc0900780c */ /* 0x040fe20003f62270 */
[----:B------:R-:W-:Y:S02]  /*0490*/  @P4 IMAD.MOV.U32 R14, RZ, RZ, R11 ;  /* 0x000000ffff0e4224 */ /* 0x000fe400078e000b */
[----:B------:R-:W-:Y:S01]  /*04a0*/  @P4 IMAD.MOV.U32 R18, RZ, RZ, R12 ;  /* 0x000000ffff124224 */ /* 0x000fe200078e000c */
[----:B------:R-:W-:Y:S01]  /*04b0*/  ISETP.EQ.AND P4, PT, R9, RZ, PT ;  /* 0x000000ff0900720c */ /* 0x000fe20003f82270 */
[--C-:B------:R-:W-:Y:S01]  /*04c0*/  @P0 IMAD.MOV.U32 R18, RZ, RZ, R13.reuse ;  /* 0x000000ffff120224 */ /* 0x100fe200078e000d */
[----:B------:R-:W-:Y:S01]  /*04d0*/  @P0 MOV R14, R12 ;  /* 0x0000000c000e0202 */ /* 0x000fe20000000f00 */
[----:B------:R-:W-:Y:S02]  /*04e0*/  @P1 IMAD.MOV.U32 R14, RZ, RZ, R13 ;  /* 0x000000ffff0e1224 */ /* 0x000fe400078e000d */
[----:B------:R-:W-:-:S02]  /*04f0*/  @P1 IMAD.MOV.U32 R18, RZ, RZ, R20 ;  /* 0x000000ffff121224 */ /* 0x000fc400078e0014 */
[----:B------:R-:W-:Y:S02]  /*0500*/  @P2 IMAD.MOV.U32 R14, RZ, RZ, R20 ;  /* 0x000000ffff0e2224 */ /* 0x000fe400078e0014 */
[--C-:B------:R-:W-:Y:S02]  /*0510*/  @P2 IMAD.MOV.U32 R18, RZ, RZ, R21.reuse ;  /* 0x000000ffff122224 */ /* 0x100fe400078e0015 */
[----:B------:R-:W-:Y:S02]  /*0520*/  @P3 IMAD.MOV.U32 R14, RZ, RZ, R21 ;  /* 0x000000ffff0e3224 */ /* 0x000fe400078e0015 */
[--C-:B------:R-:W-:Y:S01]  /*0530*/  @P3 IMAD.MOV.U32 R18, RZ, RZ, R22.reuse ;  /* 0x000000ffff123224 */ /* 0x100fe200078e0016 */
[----:B------:R-:W-:Y:S01]  /*0540*/  @P4 MOV R18, R19 ;  /* 0x0000001300124202 */ /* 0x000fe20000000f00 */
[----:B------:R-:W-:Y:S02]  /*0550*/  @P4 IMAD.MOV.U32 R14, RZ, RZ, R22 ;  /* 0x000000ffff0e4224 */ /* 0x000fe400078e0016 */
[----:B------:R-:W-:Y:S01]  /*0560*/  @P5 IMAD.MOV.U32 R14, RZ, RZ, R19 ;  /* 0x000000ffff0e5224 */ /* 0x000fe200078e0013 */
[----:B------:R-:W-:Y:S06]  /*0570*/  @!P6 BRA `(.L_x_8) ;  /* 0x000000000038e947 */ /* 0x000fec0003800000 */
[----:B------:R-:W-:Y:S01]  /*0580*/  @P0 IMAD.MOV.U32 R17, RZ, RZ, R11 ;  /* 0x000000ffff110224 */ /* 0x000fe200078e000b */
[----:B------:R-:W-:Y:S01]  /*0590*/  ISETP.EQ.AND P0, PT, R9, 0x8, PT ;  /* 0x000000080900780c */ /* 0x000fe20003f02270 */
[----:B------:R-:W-:Y:S01]  /*05a0*/  @P1 IMAD.MOV.U32 R17, RZ, RZ, R12 ;  /* 0x000000ffff111224 */ /* 0x000fe200078e000c */
[-C--:B------:R-:W-:Y:S01]  /*05b0*/  SHF.L.U32 R16, R14, R5.reuse, RZ ;  /* 0x000000050e107219 */ /* 0x080fe200000006ff */
[----:B------:R-:W-:Y:S01]  /*05c0*/  @P2 IMAD.MOV.U32 R17, RZ, RZ, R13 ;  /* 0x000000ffff112224 */ /* 0x000fe200078e000d */
[----:B------:R-:W-:Y:S01]  /*05d0*/  SHF.L.U32 R18, R18, R5, RZ ;  /* 0x0000000512127219 */ /* 0x000fe200000006ff */
[----:B------:R-:W-:Y:S01]  /*05e0*/  @P3 IMAD.MOV.U32 R17, RZ, RZ, R20 ;  /* 0x000000ffff113224 */ /* 0x000fe200078e0014 */
[----:B------:R-:W-:Y:S01]  /*05f0*/  SHF.R.U32.HI R15, RZ, R8, R14 ;  /* 0x00000008ff0f7219 */ /* 0x000fe2000001160e */
[----:B------:R-:W-:Y:S02]  /*0600*/  @P4 IMAD.MOV.U32 R17, RZ, RZ, R21 ;  /* 0x000000ffff114224 */ /* 0x000fe400078e0015 */
[----:B------:R-:W-:Y:S01]  /*0610*/  @P5 IMAD.MOV.U32 R17, RZ, RZ, R22 ;  /* 0x000000ffff115224 */ /* 0x000fe200078e0016 */
[----:B------:R-:W-:-:S03]  /*0620*/  IADD3 R18, PT, PT, R18, R15, RZ ;  /* 0x0000000f12127210 */ /* 0x000fc60007ffe0ff */
[----:B------:R-:W-:-:S05]  /*0630*/  @P0 IMAD.MOV.U32 R17, RZ, RZ, R19 ;  /* 0x000000ffff110224 */ /* 0x000fca00078e0013 */
[----:B------:R-:W-:-:S05]  /*0640*/  SHF.R.U32.HI R17, RZ, R8, R17 ;  /* 0x00000008ff117219 */ /* 0x000fca0000011611 */
[----:B------:R-:W-:-:S07]  /*0650*/  IMAD.IADD R14, R16, 0x1, R17 ;  /* 0x00000001100e7824 */ /* 0x000fce00078e0211 */
.L_x_8:
[----:B------:R-:W-:Y:S05]  /*0660*/  BSYNC.RECONVERGENT B1 ;  /* 0x0000000000017941 */ /* 0x000fea0003800200 */
.L_x_7:
[C---:B------:R-:W-:Y:S01]  /*0670*/  SHF.L.W.U32.HI R19, R14.reuse, 0x2, R18 ;  /* 0x000000020e137819 */ /* 0x040fe20000010e12 */
[----:B------:R-:W-:Y:S01]  /*0680*/  IMAD.SHL.U32 R14, R14, 0x4, RZ ;  /* 0x000000040e0e7824 */ /* 0x000fe200078e00ff */
[----:B------:R-:W-:Y:S01]  /*0690*/  UMOV UR6, 0x54442d19 ;  /* 0x54442d1900067882 */ /* 0x000fe20000000000 */
[----:B------:R-:W-:Y:S01]  /*06a0*/  UMOV UR7, 0x3bf921fb ;  /* 0x3bf921fb00077882 */ /* 0x000fe20000000000 */
[----:B------:R-:W-:Y:S02]  /*06b0*/  SHF.R.S32.HI R15, RZ, 0x1f, R19 ;  /* 0x0000001fff0f7819 */ /* 0x000fe40000011413 */
[----:B------:R-:W-:Y:S02]  /*06c0*/  ISETP.GE.AND P0, PT, R2, RZ, PT ;  /* 0x000000ff0200720c */ /* 0x000fe40003f06270 */
[C---:B------:R-:W-:Y:S02]  /*06d0*/  LOP3.LUT R14, R15.reuse, R14, RZ, 0x3c, !PT ;  /* 0x0000000e0f0e7212 */ /* 0x040fe400078e3cff */
[----:B------:R-:W-:-:S02]  /*06e0*/  LOP3.LUT R15, R15, R19, RZ, 0x3c, !PT ;  /* 0x000000130f0f7212 */ /* 0x000fc400078e3cff */
[----:B------:R-:W-:Y:S02]  /*06f0*/  SHF.R.U32.HI R18, RZ, 0x1e, R18 ;  /* 0x0000001eff127819 */ /* 0x000fe40000011612 */
[C---:B------:R-:W-:Y:S02]  /*0700*/  LOP3.LUT R23, R19.reuse, R2, RZ, 0x3c, !PT ;  /* 0x0000000213177212 */ /* 0x040fe400078e3cff */
[----:B------:R-:W0:Y:S01]  /*0710*/  I2F.F64.S64 R14, R14 ;  /* 0x0000000e000e7312 */ /* 0x000e220000301c00 */
[----:B------:R-:W-:Y:S02]  /*0720*/  LEA.HI R19, R19, R18, RZ, 0x1 ;  /* 0x0000001213137211 */ /* 0x000fe400078f08ff */
[----:B------:R-:W-:-:S03]  /*0730*/  ISETP.GE.AND P1, PT, R23, RZ, PT ;  /* 0x000000ff1700720c */ /* 0x000fc60003f26270 */
[----:B------:R-:W-:Y:S01]  /*0740*/  @!P0 IMAD.MOV R19, RZ, RZ, -R19 ;  /* 0x000000ffff138224 */ /* 0x000fe200078e0a13 */
[----:B0-----:R-:W-:-:S10]  /*0750*/  DMUL R16, R14, UR6 ;  /* 0x000000060e107c28 */ /* 0x001fd40008000000 */
[----:B------:R-:W0:Y:S02]  /*0760*/  F2F.F32.F64 R16, R16 ;  /* 0x0000001000107310 */ /* 0x000e240000301000 */
[----:B0-----:R-:W-:-:S07]  /*0770*/  FSEL R18, -R16, R16, !P1 ;  /* 0x0000001010127208 */ /* 0x001fce0004800100 */
.L_x_5:
[----:B------:R-:W-:Y:S05]  /*0780*/  BSYNC.RECONVERGENT B0 ;  /* 0x0000000000007941 */ /* 0x000fea0003800200 */
.L_x_4:
[----:B------:R-:W-:Y:S02]  /*0790*/  IMAD.MOV.U32 R15, RZ, RZ, 0x37cbac00 ;  /* 0x37cbac00ff0f7424 */ /* 0x000fe400078e00ff */
[----:B------:R-:W-:Y:S01]  /*07a0*/  FMUL R14, R18, R18 ;  /* 0x00000012120e7220 */ /* 0x000fe20000400000 */
[C---:B------:R-:W-:Y:S01]  /*07b0*/  LOP3.LUT R16, R19.reuse, 0x1, RZ, 0xc0, !PT ;  /* 0x0000000113107812 */ /* 0x040fe200078ec0ff */
[----:B------:R-:W-:Y:S01]  /*07c0*/  IMAD.MOV.U32 R17, RZ, RZ, 0x3d2aaabb ;  /* 0x3d2aaabbff117424 */ /* 0x000fe200078e00ff */
[----:B------:R-:W-:Y:S01]  /*07d0*/  ISETP.NE.AND P2, PT, R10, RZ, PT ;  /* 0x000000ff0a00720c */ /* 0x000fe20003f45270 */
[----:B------:R-:W-:Y:S01]  /*07e0*/  FFMA R15, R14, R15, -0.0013887860113754868507 ;  /* 0xbab607ed0e0f7423 */ /* 0x000fe2000000000f */
[----:B------:R-:W-:Y:S01]  /*07f0*/  ISETP.NE.U32.AND P0, PT, R16, 0x1, PT ;  /* 0x000000011000780c */ /* 0x000fe20003f05070 */
[----:B------:R-:W-:Y:S01]  /*0800*/  IMAD.MOV.U32 R23, RZ, RZ, 0x3effffff ;  /* 0x3effffffff177424 */ /* 0x000fe200078e00ff */
[----:B------:R-:W-:Y:S01]  /*0810*/  LOP3.LUT P1, RZ, R19, 0x2, RZ, 0xc0, !PT ;  /* 0x0000000213ff7812 */ /* 0x000fe2000782c0ff */
[----:B------:R-:W-:Y:S01]  /*0820*/  BSSY.RECONVERGENT B0, `(.L_x_9) ;  /* 0x000005f000007945 */ /* 0x000fe20003800200 */
[----:B------:R-:W-:Y:S01]  /*0830*/  FSEL R15, R15, -0.00019574658654164522886, !P0 ;  /* 0xb94d41530f0f7808 */ /* 0x000fe20004000000 */
[----:B------:R-:W-:Y:S01]  /*0840*/  IMAD.MOV.U32 R19, RZ, RZ, R7 ;  /* 0x000000ffff137224 */ /* 0x000fe200078e0007 */
[----:B------:R-:W-:-:S02]  /*0850*/  FSEL R17, R17, 0.0083327032625675201416, !P0 ;  /* 0x3c0885e411117808 */ /* 0x000fc40004000000 */
[----:B------:R-:W-:Y:S02]  /*0860*/  FSEL R25, R18, 1, P0 ;  /* 0x3f80000012197808 */ /* 0x000fe40000000000 */
[----:B------:R-:W-:Y:S01]  /*0870*/  FSEL R18, -R23, -0.16666662693023681641, !P0 ;  /* 0xbe2aaaa817127808 */ /* 0x000fe20004000100 */
[C---:B------:R-:W-:Y:S02]  /*0880*/  FFMA R15, R14.reuse, R15, R17 ;  /* 0x0000000f0e0f7223 */ /* 0x040fe40000000011 */
[C---:B------:R-:W-:Y:S02]  /*0890*/  FFMA R16, R14.reuse, R25, RZ ;  /* 0x000000190e107223 */ /* 0x040fe400000000ff */
[----:B------:R-:W-:Y:S01]  /*08a0*/  FFMA R15, R14, R15, R18 ;  /* 0x0000000f0e0f7223 */ /* 0x000fe20000000012 */
[----:B------:R-:W-:-:S03]  /*08b0*/  MOV R18, R3 ;  /* 0x0000000300127202 */ /* 0x000fc60000000f00 */
[----:B------:R-:W-:-:S04]  /*08c0*/  FFMA R25, R16, R15, R25 ;  /* 0x0000000f10197223 */ /* 0x000fc80000000019 */
[----:B------:R-:W-:Y:S01]  /*08d0*/  @P1 FADD R25, RZ, -R25 ;  /* 0x80000019ff191221 */ /* 0x000fe20000000000 */
[----:B------:R-:W-:Y:S06]  /*08e0*/  @P2 BRA `(.L_x_10) ;  /* 0x0000000400482947 */ /* 0x000fec0003800000 */
[----:B------:R-:W0:Y:S01]  /*08f0*/  LDC.64 R14, c[0x4][RZ] ;  /* 0x01000000ff0e7b82 */ /* 0x000e220000000a00 */
[----:B------:R-:W-:Y:S01]  /*0900*/  IMAD.MOV.U32 R27, RZ, RZ, RZ ;  /* 0x000000ffff1b7224 */ /* 0x000fe200078e00ff */
[----:B------:R-:W-:Y:S01]  /*0910*/  UMOV UR5, URZ ;  /* 0x000000ff00057c82 */ /* 0x000fe20008000000 */
[----:B------:R-:W-:-:S07]  /*0920*/  IMAD.MOV.U32 R29, RZ, RZ, RZ ;  /* 0x000000ffff1d7224 */ /* 0x000fce00078e00ff */
.L_x_11:
[----:B0-----:R-:W-:-:S06]  /*0930*/  IMAD.WIDE.U32 R16, R29, 0x4, R14 ;  /* 0x000000041d107825 */ /* 0x001fcc00078e000e */
[----:B------:R-:W2:Y:S01]  /*0940*/  LDG.E.CONSTANT R17, desc[UR8][R16.64] ;  /* 0x0000000810117981 */ /* 0x000ea2000c1e9900 */
[C---:B------:R-:W-:Y:S02]  /*0950*/  IMAD.SHL.U32 R24, R29.reuse, 0x4, RZ ;  /* 0x000000041d187824 */ /* 0x040fe400078e00ff */
[----:B------:R-:W-:-:S03]  /*0960*/  VIADD R29, R29, 0x1 ;  /* 0x000000011d1d7836 */ /* 0x000fc60000000000 */
[C---:B------:R-:W-:Y:S02]  /*0970*/  ISETP.EQ.AND P5, PT, R24.reuse, RZ, PT ;  /* 0x000000ff1800720c */ /* 0x040fe40003fa2270 */
[C---:B------:R-:W-:Y:S02]  /*0980*/  ISETP.EQ.AND P4, PT, R24.reuse, 0x4, PT ;  /* 0x000000041800780c */ /* 0x040fe40003f82270 */
[C---:B------:R-:W-:Y:S02]  /*0990*/  ISETP.EQ.AND P3, PT, R24.reuse, 0x8, PT ;  /* 0x000000081800780c */ /* 0x040fe40003f62270 */
[C---:B------:R-:W-:Y:S02]  /*09a0*/  ISETP.EQ.AND P2, PT, R24.reuse, 0xc, PT ;  /* 0x0000000c1800780c */ /* 0x040fe40003f42270 */
[----:B------:R-:W-:Y:S01]  /*09b0*/  ISETP.EQ.AND P1, PT, R24, 0x10, PT ;  /* 0x000000101800780c */ /* 0x000fe20003f22270 */
[----:B--2---:R-:W-:-:S03]  /*09c0*/  IMAD.WIDE.U32 R18, R17, R6, RZ ;  /* 0x0000000611127225 */ /* 0x004fc600078e00ff */
[----:B------:R-:W-:-:S04]  /*09d0*/  IADD3 R18, P0, PT, R18, R27, RZ ;  /* 0x0000001b12127210 */ /* 0x000fc80007f1e0ff */
[----:B------:R-:W-:Y:S01]  /*09e0*/  IADD3.X R27, PT, PT, R19, UR5, RZ, P0, !PT ;  /* 0x00000005131b7c10 */ /* 0x000fe200087fe4ff */
[--C-:B------:R-:W-:Y:S01]  /*09f0*/  @P5 IMAD.MOV.U32 R11, RZ, RZ, R18.reuse ;  /* 0x000000ffff0b5224 */ /* 0x100fe200078e0012 */
[----:B------:R-:W-:Y:S01]  /*0a00*/  ISETP.NE.AND P5, PT, R29, 0x6, PT ;  /* 0x000000061d00780c */ /* 0x000fe20003fa5270 */
[--C-:B------:R-:W-:Y:S01]  /*0a10*/  @P4 IMAD.MOV.U32 R12, RZ, RZ, R18.reuse ;  /* 0x000000ffff0c4224 */ /* 0x100fe200078e0012 */
[----:B------:R-:W-:Y:S01]  /*0a20*/  ISETP.EQ.AND P0, PT, R24, 0x14, PT ;  /* 0x000000141800780c */ /* 0x000fe20003f02270 */
[--C-:B------:R-:W-:Y:S01]  /*0a30*/  @P3 IMAD.MOV.U32 R13, RZ, RZ, R18.reuse ;  /* 0x000000ffff0d3224 */ /* 0x100fe200078e0012 */
[----:B------:R-:W-:Y:S01]  /*0a40*/  @P2 MOV R20, R18 ;  /* 0x0000001200142202 */ /* 0x000fe20000000f00 */
[----:B------:R-:W-:-:S10]  /*0a50*/  @P1 IMAD.MOV.U32 R21, RZ, RZ, R18 ;  /* 0x000000ffff151224 */ /* 0x000fd400078e0012 */
[----:B------:R-:W-:Y:S01]  /*0a60*/  @P0 IMAD.MOV.U32 R22, RZ, RZ, R18 ;  /* 0x000000ffff160224 */ /* 0x000fe200078e0012 */
[----:B------:R-:W-:Y:S06]  /*0a70*/  @P5 BRA `(.L_x_11) ;  /* 0xfffffffc00ac5947 */ /* 0x000fec000383ffff */
        /* <DEDUP_REMOVED lines=11> */
[--C-:B------:R-:W-:Y:S01]  /*0b30*/  @P4 IMAD.MOV.U32 R18, RZ, RZ, R12.reuse ;  /* 0x000000ffff124224 */ /* 0x100fe200078e000c */
[----:B------:R-:W-:Y:S01]  /*0b40*/  ISETP.EQ.AND P4, PT, R9, RZ, PT ;  /* 0x000000ff0900720c */ /* 0x000fe20003f82270 */
[----:B------:R-:W-:Y:S01]  /*0b50*/  @P0 IMAD.MOV.U32 R14, RZ, RZ, R12 ;  /* 0x000000ffff0e0224 */ /* 0x000fe200078e000c */
[----:B------:R-:W-:Y:S01]  /*0b60*/  @P1 MOV R14, R13 ;  /* 0x0000000d000e1202 */ /* 0x000fe20000000f00 */
[----:B------:R-:W-:Y:S02]  /*0b70*/  @P0 IMAD.MOV.U32 R18, RZ, RZ, R13 ;  /* 0x000000ffff120224 */ /* 0x000fe400078e000d */
[----:B------:R-:W-:-:S02]  /*0b80*/  @P1 IMAD.MOV.U32 R18, RZ, RZ, R20 ;  /* 0x000000ffff121224 */ /* 0x000fc400078e0014 */
[----:B------:R-:W-:Y:S02]  /*0b90*/  @P2 IMAD.MOV.U32 R14, RZ, RZ, R20 ;  /* 0x000000ffff0e2224 */ /* 0x000fe400078e0014 */
[--C-:B------:R-:W-:Y:S02]  /*0ba0*/  @P2 IMAD.MOV.U32 R18, RZ, RZ, R21.reuse ;  /* 0x000000ffff122224 */ /* 0x100fe400078e0015 */
[----:B------:R-:W-:Y:S02]  /*0bb0*/  @P3 IMAD.MOV.U32 R14, RZ, RZ, R21 ;  /* 0x000000ffff0e3224 */ /* 0x000fe400078e0015 */
[--C-:B------:R-:W-:Y:S02]  /*0bc0*/  @P3 IMAD.MOV.U32 R18, RZ, RZ, R22.reuse ;  /* 0x000000ffff123224 */ /* 0x100fe400078e0016 */
[----:B------:R-:W-:Y:S01]  /*0bd0*/  @P4 IMAD.MOV.U32 R14, RZ, RZ, R22 ;  /* 0x000000ffff0e4224 */ /* 0x000fe200078e0016 */
[----:B------:R-:W-:Y:S01]  /*0be0*/  @P5 MOV R14, R27 ;  /* 0x0000001b000e5202 */ /* 0x000fe20000000f00 */
        /* <DEDUP_REMOVED lines=16> */
.L_x_13:
[----:B------:R-:W-:Y:S05]  /*0cf0*/  BSYNC.RECONVERGENT B1 ;  /* 0x0000000000017941 */ /* 0x000fea0003800200 */
.L_x_12:
        /* <DEDUP_REMOVED lines=17> */
.L_x_10:
[----:B------:R-:W-:Y:S05]  /*0e10*/  BSYNC.RECONVERGENT B0 ;  /* 0x0000000000007941 */ /* 0x000fea0003800200 */
.L_x_9:
[----:B------:R-:W-:Y:S02]  /*0e20*/  IMAD.MOV.U32 R14, RZ, RZ, 0x37cbac00 ;  /* 0x37cbac00ff0e7424 */ /* 0x000fe400078e00ff */
[----:B------:R-:W-:Y:S01]  /*0e30*/  FMUL R15, R18, R18 ;  /* 0x00000012120f7220 */ /* 0x000fe20000400000 */
[----:B------:R-:W-:Y:S01]  /*0e40*/  LOP3.LUT R16, R19, 0x1, RZ, 0xc0, !PT ;  /* 0x0000000113107812 */ /* 0x000fe200078ec0ff */
[----:B------:R-:W-:Y:S01]  /*0e50*/  IMAD.MOV.U32 R24, RZ, RZ, 0x3d2aaabb ;  /* 0x3d2aaabbff187424 */ /* 0x000fe200078e00ff */
[----:B------:R-:W-:Y:S01]  /*0e60*/  UIADD3 UR4, UPT, UPT, UR4, 0x1, URZ ;  /* 0x0000000104047890 */ /* 0x000fe2000fffe0ff */
[----:B------:R-:W-:Y:S01]  /*0e70*/  FFMA R14, R15, R14, -0.0013887860113754868507 ;  /* 0xbab607ed0f0e7423 */ /* 0x000fe2000000000e */
[----:B------:R-:W-:Y:S01]  /*0e80*/  ISETP.NE.U32.AND P0, PT, R16, 0x1, PT ;  /* 0x000000011000780c */ /* 0x000fe20003f05070 */
[----:B------:R-:W-:Y:S01]  /*0e90*/  VIADD R17, R19, 0x1 ;  /* 0x0000000113117836 */ /* 0x000fe20000000000 */
[----:B------:R-:W-:Y:S02]  /*0ea0*/  UISETP.NE.AND UP0, UPT, UR4, 0x3e8, UPT ;  /* 0x000003e80400788c */ /* 0x000fe4000bf05270 */
[----:B------:R-:W-:-:S02]  /*0eb0*/  FSEL R16, R14, -0.00019574658654164522886, P0 ;  /* 0xb94d41530e107808 */ /* 0x000fc40000000000 */
[----:B------:R-:W-:Y:S02]  /*0ec0*/  FSEL R24, R24, 0.0083327032625675201416, P0 ;  /* 0x3c0885e418187808 */ /* 0x000fe40000000000 */
[----:B------:R-:W-:Y:S02]  /*0ed0*/  LOP3.LUT P1, RZ, R17, 0x2, RZ, 0xc0, !PT ;  /* 0x0000000211ff7812 */ /* 0x000fe4000782c0ff */
[----:B------:R-:W-:Y:S01]  /*0ee0*/  FSEL R14, R18, 1, !P0 ;  /* 0x3f800000120e7808 */ /* 0x000fe20004000000 */
[----:B------:R-:W-:Y:S01]  /*0ef0*/  FFMA R16, R15, R16, R24 ;  /* 0x000000100f107223 */ /* 0x000fe20000000018 */
[----:B------:R-:W-:-:S03]  /*0f00*/  FSEL R23, -R23, -0.16666662693023681641, P0 ;  /* 0xbe2aaaa817177808 */ /* 0x000fc60000000100 */
[C---:B------:R-:W-:Y:S02]  /*0f10*/  FFMA R17, R15.reuse, R14, RZ ;  /* 0x0000000e0f117223 */ /* 0x040fe400000000ff */
[----:B------:R-:W-:-:S04]  /*0f20*/  FFMA R16, R15, R16, R23 ;  /* 0x000000100f107223 */ /* 0x000fc80000000017 */
[----:B------:R-:W-:-:S04]  /*0f30*/  FFMA R14, R17, R16, R14 ;  /* 0x00000010110e7223 */ /* 0x000fc8000000000e */
[----:B------:R-:W-:-:S04]  /*0f40*/  @P1 FADD R14, RZ, -R14 ;  /* 0x8000000eff0e1221 */ /* 0x000fc80000000000 */
[----:B------:R-:W-:Y:S01]  /*0f50*/  FFMA R4, R25, R14, R4 ;  /* 0x0000000e19047223 */ /* 0x000fe20000000004 */
[----:B------:R-:W-:Y:S06]  /*0f60*/  BRA.U UP0, `(.L_x_14) ;  /* 0xfffffff1009c7547 */ /* 0x000fec000b83ffff */
[----:B------:R-:W0:Y:S02]  /*0f70*/  LDC.64 R2, c[0x0][0x380] ;  /* 0x0000e000ff027b82 */ /* 0x000e240000000a00 */
[----:B0-----:R-:W-:-:S05]  /*0f80*/  IMAD.WIDE R2, R0, 0x4, R2 ;  /* 0x0000000400027825 */ /* 0x001fca00078e0202 */
[----:B------:R-:W-:Y:S01]  /*0f90*/  STG.E desc[UR8][R2.64], R4 ;  /* 0x0000000402007986 */ /* 0x000fe2000c101908 */
[----:B------:R-:W-:Y:S05]  /*0fa0*/  EXIT ;  /* 0x000000000000794d */ /* 0x000fea0003800000 */
.L_x_15:
        /* <DEDUP_REMOVED lines=13> */
.L_x_19:


//--------------------- .nv.global.init           --------------------------
	.section	.nv.global.init,"aw",@progbits
	.align	4
.nv.global.init:
	.type		__cudart_i2opi_f,@object
	.size		__cudart_i2opi_f,(.L_0 - __cudart_i2opi_f)
__cudart_i2opi_f:
        /*0000*/ 	.byte	0x41, 0x90, 0x43, 0x3c, 0x99, 0x95, 0x62, 0xdb, 0xc0, 0xdd, 0x34, 0xf5, 0xd1, 0x57, 0x27, 0xfc
        /*0010*/ 	.byte	0x29, 0x15, 0x44, 0x4e, 0x6e, 0x83, 0xf9, 0xa2
.L_0:


//--------------------- .nv.shared.reserved.0     --------------------------
	.section	.nv.shared.reserved.0,"aw",@nobits
	.weak		__nv_reservedSMEM_offset_0_alias
	.size		__nv_reservedSMEM_offset_0_alias, 0, 64
	.other		__nv_reservedSMEM_offset_0_alias,@"STO_CUDA_RESERVED_SHARED STV_DEFAULT"
__nv_reservedSMEM_offset_0_alias:
	.zero		0
	.zero		64


//--------------------- .nv.constant0._Z13stress_atomicPf --------------------------
	.section	.nv.constant0._Z13stress_atomicPf,"a",@progbits
	.sectionflags	@""
	.align	4
.nv.constant0._Z13stress_atomicPf:
	.zero		904


//--------------------- .nv.constant0._Z9stress_xuPf --------------------------
	.section	.nv.constant0._Z9stress_xuPf,"a",@progbits
	.sectionflags	@""
	.align	4
.nv.constant0._Z9stress_xuPf:
	.zero		904


//--------------------- .nv.constant0._Z13stress_memoryPf --------------------------
	.section	.nv.constant0._Z13stress_memoryPf,"a",@progbits
	.sectionflags	@""
	.align	4
.nv.constant0._Z13stress_memoryPf:
	.zero		904


//--------------------- .nv.constant0._Z14stress_computePf --------------------------
	.section	.nv.constant0._Z14stress_computePf,"a",@progbits
	.sectionflags	@""
	.align	4
.nv.constant0._Z14stress_computePf:
	.zero		904


//--------------------- SYMBOLS --------------------------

	.type		.nv.reservedSmem.offset0,@object
	.size		.nv.reservedSmem.offset0,0x4
